	.target	sm_100a

	.elftype	@"ET_EXEC"


//--------------------- .note.nv.tkinfo           --------------------------
	.section	.note.nv.tkinfo,"",@"SHT_NOTE"
	.sectionflags	@"SHF_NOTE_NV_TKINFO"
	.tkinfo
        /*0018*/ 	.word	0x00000081
        /*0030*/ 	.string	""
        /*0030*/ 	.string	"ptxas-blackwell"
        /*0030*/ 	.string	"Cuda compilation tools, release 12.9, V12.9.86"
        /*0030*/ 	.string	"Build cuda_12.9.r12.9/compiler.36037853_0"
        /*0030*/ 	.string	"-v  -suppress-debug-info  -lineinfo  -arch sm_100a "



//--------------------- .note.nv.cuver            --------------------------
	.section	.note.nv.cuver,"",@"SHT_NOTE"
	.sectionflags	@"SHF_NOTE_NV_CUVER"
        /*0018*/ 	.short	0x0001
        /*001a*/ 	.short	0x0064
        /*001c*/ 	.short	0x0001
        /*001e*/ 	.short	0x0000
        /*0020*/ 	.short	0x0001
        /*0022*/ 	.short	0x0000


//--------------------- .nv.info                  --------------------------
	.section	.nv.info,"",@"SHT_CUDA_INFO"
	.align	4


	//----- nvinfo : EIATTR_REGCOUNT
	.align		4
        /*0000*/ 	.byte	0x04, 0x2f
        /*0002*/ 	.short	(.L_4 - .L_3)
	.align		4
.L_3:
        /*0004*/ 	.word	index@(gluon_tcgen05)
        /*0008*/ 	.word	0x00000087


	//----- nvinfo : EIATTR_FRAME_SIZE
	.align		4
.L_4:
        /*000c*/ 	.byte	0x04, 0x11
        /*000e*/ 	.short	(.L_6 - .L_5)
	.align		4
.L_5:
        /*0010*/ 	.word	index@($__internal_2_$__cuda_sm10x_tcgen05_guardrail_trap_unallocated_columns_being_dealloced)
        /*0014*/ 	.word	0x00000000


	//----- nvinfo : EIATTR_FRAME_SIZE
	.align		4
.L_6:
        /*0018*/ 	.byte	0x04, 0x11
        /*001a*/ 	.short	(.L_8 - .L_7)
	.align		4
.L_7:
        /*001c*/ 	.word	index@($__internal_1_$__cuda_sm10x_tcgen05_guardrail_trap_phase_invalid_during_alloc)
        /*0020*/ 	.word	0x00000000


	//----- nvinfo : EIATTR_FRAME_SIZE
	.align		4
.L_8:
        /*0024*/ 	.byte	0x04, 0x11
        /*0026*/ 	.short	(.L_10 - .L_9)
	.align		4
.L_9:
        /*0028*/ 	.word	index@($__internal_0_$__cuda_sm10x_tcgen05_guardrail_trap_col_being_dealloced_not_returned_by_alloc)
        /*002c*/ 	.word	0x00000000


	//----- nvinfo : EIATTR_FRAME_SIZE
	.align		4
.L_10:
        /*0030*/ 	.byte	0x04, 0x11
        /*0032*/ 	.short	(.L_12 - .L_11)
	.align		4
.L_11:
        /*0034*/ 	.word	index@(gluon_tcgen05)
        /*0038*/ 	.word	0x00000000


	//----- nvinfo : EIATTR_MIN_STACK_SIZE
	.align		4
.L_12:
        /*003c*/ 	.byte	0x04, 0x12
        /*003e*/ 	.short	(.L_14 - .L_13)
	.align		4
.L_13:
        /*0040*/ 	.word	index@(gluon_tcgen05)
        /*0044*/ 	.word	0x00000000
.L_14:


//--------------------- .nv.info.gluon_tcgen05    --------------------------
	.section	.nv.info.gluon_tcgen05,"",@"SHT_CUDA_INFO"
	.sectionflags	@""
	.align	4


	//----- nvinfo : EIATTR_CUDA_API_VERSION
	.align		4
        /*0000*/ 	.byte	0x04, 0x37
        /*0002*/ 	.short	(.L_16 - .L_15)
.L_15:
        /*0004*/ 	.word	0x00000081


	//----- nvinfo : EIATTR_KPARAM_INFO
	.align		4
.L_16:
        /*0008*/ 	.byte	0x04, 0x17
        /*000a*/ 	.short	(.L_18 - .L_17)
.L_17:
        /*000c*/ 	.word	0x00000000
        /*0010*/ 	.short	0x000a
        /*0012*/ 	.short	0x0048
        /*0014*/ 	.byte	0x00, 0xf4, 0x21, 0x00


	//----- nvinfo : EIATTR_KPARAM_INFO
	.align		4
.L_18:
        /*0018*/ 	.byte	0x04, 0x17
        /*001a*/ 	.short	(.L_20 - .L_19)
.L_19:
        /*001c*/ 	.word	0x00000000
        /*0020*/ 	.short	0x0009
        /*0022*/ 	.short	0x0040
        /*0024*/ 	.byte	0x00, 0xf4, 0x21, 0x00


	//----- nvinfo : EIATTR_KPARAM_INFO
	.align		4
.L_20:
        /*0028*/ 	.byte	0x04, 0x17
        /*002a*/ 	.short	(.L_22 - .L_21)
.L_21:
        /*002c*/ 	.word	0x00000000
        /*0030*/ 	.short	0x0008
        /*0032*/ 	.short	0x0038
        /*0034*/ 	.byte	0x00, 0xf0, 0x21, 0x00


	//----- nvinfo : EIATTR_KPARAM_INFO
	.align		4
.L_22:
        /*0038*/ 	.byte	0x04, 0x17
        /*003a*/ 	.short	(.L_24 - .L_23)
.L_23:
        /*003c*/ 	.word	0x00000000
        /*0040*/ 	.short	0x0007
        /*0042*/ 	.short	0x0030
        /*0044*/ 	.byte	0x00, 0xf0, 0x21, 0x00


	//----- nvinfo : EIATTR_KPARAM_INFO
	.align		4
.L_24:
        /*0048*/ 	.byte	0x04, 0x17
        /*004a*/ 	.short	(.L_26 - .L_25)
.L_25:
        /*004c*/ 	.word	0x00000000
        /*0050*/ 	.short	0x0006
        /*0052*/ 	.short	0x0028
        /*0054*/ 	.byte	0x00, 0xf0, 0x21, 0x00


	//----- nvinfo : EIATTR_KPARAM_INFO
	.align		4
.L_26:
        /*0058*/ 	.byte	0x04, 0x17
        /*005a*/ 	.short	(.L_28 - .L_27)
.L_27:
        /*005c*/ 	.word	0x00000000
        /*0060*/ 	.short	0x0005
        /*0062*/ 	.short	0x0020
        /*0064*/ 	.byte	0x00, 0xf0, 0x11, 0x00


	//----- nvinfo : EIATTR_KPARAM_INFO
	.align		4
.L_28:
        /*0068*/ 	.byte	0x04, 0x17
        /*006a*/ 	.short	(.L_30 - .L_29)
.L_29:
        /*006c*/ 	.word	0x00000000
        /*0070*/ 	.short	0x0004
        /*0072*/ 	.short	0x001c
        /*0074*/ 	.byte	0x00, 0xf0, 0x11, 0x00


	//----- nvinfo : EIATTR_KPARAM_INFO
	.align		4
.L_30:
        /*0078*/ 	.byte	0x04, 0x17
        /*007a*/ 	.short	(.L_32 - .L_31)
.L_31:
        /*007c*/ 	.word	0x00000000
        /*0080*/ 	.short	0x0003
        /*0082*/ 	.short	0x0018
        /*0084*/ 	.byte	0x00, 0xf0, 0x11, 0x00


	//----- nvinfo : EIATTR_KPARAM_INFO
	.align		4
.L_32:
        /*0088*/ 	.byte	0x04, 0x17
        /*008a*/ 	.short	(.L_34 - .L_33)
.L_33:
        /*008c*/ 	.word	0x00000000
        /*0090*/ 	.short	0x0002
        /*0092*/ 	.short	0x0010
        /*0094*/ 	.byte	0x00, 0xf4, 0x21, 0x00


	//----- nvinfo : EIATTR_KPARAM_INFO
	.align		4
.L_34:
        /*0098*/ 	.byte	0x04, 0x17
        /*009a*/ 	.short	(.L_36 - .L_35)
.L_35:
        /*009c*/ 	.word	0x00000000
        /*00a0*/ 	.short	0x0001
        /*00a2*/ 	.short	0x0008
        /*00a4*/ 	.byte	0x00, 0xf4, 0x21, 0x00


	//----- nvinfo : EIATTR_KPARAM_INFO
	.align		4
.L_36:
        /*00a8*/ 	.byte	0x04, 0x17
        /*00aa*/ 	.short	(.L_38 - .L_37)
.L_37:
        /*00ac*/ 	.word	0x00000000
        /*00b0*/ 	.short	0x0000
        /*00b2*/ 	.short	0x0000
        /*00b4*/ 	.byte	0x00, 0xf4, 0x21, 0x00


	//----- nvinfo : EIATTR_AT_ENTRY_FRAGMENTS
	.align		4
.L_38:
        /*00b8*/ 	.byte	0x04, 0x4f
        /*00ba*/ 	.short	(.L_40 - .L_39)


	//   ....[0]....
.L_39:
        /*00bc*/ 	.word	0x00000004


	//----- nvinfo : EIATTR_RESERVED_SMEM_USED
	.align		4
.L_40:
        /*00c0*/ 	.byte	0x01, 0x41
	.zero		2


	//----- nvinfo : EIATTR_SPARSE_MMA_MASK
	.align		4
        /*00c4*/ 	.byte	0x03, 0x50
        /*00c6*/ 	.short	0x0000


	//----- nvinfo : EIATTR_TCGEN05_1CTA_USED
	.align		4
        /*00c8*/ 	.byte	0x01, 0x51
	.zero		2


	//----- nvinfo : EIATTR_MAXREG_COUNT
	.align		4
        /*00cc*/ 	.byte	0x03, 0x1b
        /*00ce*/ 	.short	0x00ff


	//----- nvinfo : EIATTR_NUM_BARRIERS
	.align		4
        /*00d0*/ 	.byte	0x02, 0x4c
        /*00d2*/ 	.byte	0x01
	.zero		1


	//----- nvinfo : EIATTR_INT_WARP_WIDE_INSTR_OFFSETS
	.align		4
        /*00d4*/ 	.byte	0x04, 0x31
        /*00d6*/ 	.short	(.L_42 - .L_41)


	//   ....[0]....
.L_41:
        /*00d8*/ 	.word	0x00001650


	//   ....[1]....
        /*00dc*/ 	.word	0x00001670


	//   ....[2]....
        /*00e0*/ 	.word	0x00001700


	//   ....[3]....
        /*00e4*/ 	.word	0x000018b0


	//   ....[4]....
        /*00e8*/ 	.word	0x000018c0


	//   ....[5]....
        /*00ec*/ 	.word	0x000018d0


	//   ....[6]....
        /*00f0*/ 	.word	0x000018e0


	//   ....[7]....
        /*00f4*/ 	.word	0x00001ad0


	//   ....[8]....
        /*00f8*/ 	.word	0x00001ae0


	//   ....[9]....
        /*00fc*/ 	.word	0x00001c50


	//   ....[10]....
        /*0100*/ 	.word	0x00001ca0


	//   ....[11]....
        /*0104*/ 	.word	0x00001cb0


	//   ....[12]....
        /*0108*/ 	.word	0x00001ce0


	//   ....[13]....
        /*010c*/ 	.word	0x00001e60


	//   ....[14]....
        /*0110*/ 	.word	0x00001e70


	//   ....[15]....
        /*0114*/ 	.word	0x00002100


	//   ....[16]....
        /*0118*/ 	.word	0x00002110


	//   ....[17]....
        /*011c*/ 	.word	0x00002810


	//   ....[18]....
        /*0120*/ 	.word	0x00002860


	//----- nvinfo : EIATTR_COOP_GROUP_MASK_REGIDS
	.align		4
.L_42:
        /*0124*/ 	.byte	0x04, 0x29
        /*0126*/ 	.short	(.L_44 - .L_43)


	//   ....[0]....
.L_43:
        /*0128*/ 	.word	0xffffffff


	//   ....[1]....
        /*012c*/ 	.word	0xffffffff


	//   ....[2]....
        /*0130*/ 	.word	0xffffffff


	//   ....[3]....
        /*0134*/ 	.word	0xffffffff


	//   ....[4]....
        /*0138*/ 	.word	0xffffffff


	//   ....[5]....
        /*013c*/ 	.word	0xffffffff


	//   ....[6]....
        /*0140*/ 	.word	0xffffffff


	//   ....[7]....
        /*0144*/ 	.word	0xffffffff


	//   ....[8]....
        /*0148*/ 	.word	0xffffffff


	//   ....[9]....
        /*014c*/ 	.word	0xffffffff


	//----- nvinfo : EIATTR_COOP_GROUP_INSTR_OFFSETS
	.align		4
.L_44:
        /*0150*/ 	.byte	0x04, 0x28
        /*0152*/ 	.short	(.L_46 - .L_45)


	//   ....[0]....
.L_45:
        /*0154*/ 	.word	0x00000050


	//   ....[1]....
        /*0158*/ 	.word	0x00000310


	//   ....[2]....
        /*015c*/ 	.word	0x000004f0


	//   ....[3]....
        /*0160*/ 	.word	0x000009a0


	//   ....[4]....
        /*0164*/ 	.word	0x00000ae0


	//   ....[5]....
        /*0168*/ 	.word	0x00000f50


	//   ....[6]....
        /*016c*/ 	.word	0x00001090


	//   ....[7]....
        /*0170*/ 	.word	0x000014e0


	//   ....[8]....
        /*0174*/ 	.word	0x000026a0


	//   ....[9]....
        /*0178*/ 	.word	0x00002910


	//----- nvinfo : EIATTR_VRC_CTA_INIT_COUNT
	.align		4
.L_46:
        /*017c*/ 	.byte	0x02, 0x4a
        /*017e*/ 	.byte	0x80
	.zero		1


	//----- nvinfo : EIATTR_MBARRIER_INSTR_OFFSETS
	.align		4
        /*0180*/ 	.byte	0x04, 0x39
        /*0182*/ 	.short	(.L_48 - .L_47)


	//   ....[0]....
.L_47:
        /*0184*/ 	.word	0x00001720
        /*0188*/ 	.word	0x000000ff
        /*018c*/ 	.word	0x00004000
        /*0190*/ 	.short	0x0100
        /*0192*/ 	.byte	0x08
	.zero		1


	//   ....[1]....
        /*0194*/ 	.word	0x00001730
        /*0198*/ 	.word	0x000000ff
        /*019c*/ 	.word	0x00004010
        /*01a0*/ 	.short	0x0100
        /*01a2*/ 	.byte	0x08
	.zero		1


	//   ....[2]....
        /*01a4*/ 	.word	0x000017e0
        /*01a8*/ 	.word	0x000000ff
        /*01ac*/ 	.word	0x00004008
        /*01b0*/ 	.short	0x0100
        /*01b2*/ 	.byte	0x08
	.zero		1


	//   ....[3]....
        /*01b4*/ 	.word	0x000017f0
        /*01b8*/ 	.word	0x000000ff
        /*01bc*/ 	.word	0x00004018
        /*01c0*/ 	.short	0x0100
        /*01c2*/ 	.byte	0x08
	.zero		1


	//   ....[4]....
        /*01c4*/ 	.word	0x000019c0
        /*01c8*/ 	.word	0x000000ff
        /*01cc*/ 	.word	0x00004000
        /*01d0*/ 	.short	0x010a
        /*01d2*/ 	.byte	0x08
	.zero		1


	//   ....[5]....
        /*01d4*/ 	.word	0x00001b30
        /*01d8*/ 	.word	0x000000ff
        /*01dc*/ 	.word	0x00004010
        /*01e0*/ 	.short	0x010a
        /*01e2*/ 	.byte	0x08
	.zero		1


	//   ....[6]....
        /*01e4*/ 	.word	0x00001d50
        /*01e8*/ 	.word	0x000000ff
        /*01ec*/ 	.word	0x00004000
        /*01f0*/ 	.short	0x010a
        /*01f2*/ 	.byte	0x09
	.zero		1


	//   ....[7]....
        /*01f4*/ 	.word	0x00001eb0
        /*01f8*/ 	.word	0x000000ff
        /*01fc*/ 	.word	0x00004010
        /*0200*/ 	.short	0x010a
        /*0202*/ 	.byte	0x09
	.zero		1


	//   ....[8]....
        /*0204*/ 	.word	0x00001f80
        /*0208*/ 	.word	0x000000ff
        /*020c*/ 	.word	0x00004000
        /*0210*/ 	.short	0x0108
        /*0212*/ 	.byte	0x08
	.zero		1


	//   ....[9]....
        /*0214*/ 	.word	0x00001f90
        /*0218*/ 	.word	0x000000ff
        /*021c*/ 	.word	0x00004010
        /*0220*/ 	.short	0x0108
        /*0222*/ 	.byte	0x08
	.zero		1


	//   ....[10]....
        /*0224*/ 	.word	0x00001fe0
        /*0228*/ 	.word	0x000000ff
        /*022c*/ 	.word	0x00004008
        /*0230*/ 	.short	0x0108
        /*0232*/ 	.byte	0x08
	.zero		1


	//   ....[11]....
        /*0234*/ 	.word	0x00001ff0
        /*0238*/ 	.word	0x000000ff
        /*023c*/ 	.word	0x00004018
        /*0240*/ 	.short	0x0108
        /*0242*/ 	.byte	0x08
	.zero		1


	//   ....[12]....
        /*0244*/ 	.word	0x00002930
        /*0248*/ 	.word	0x000000ff
        /*024c*/ 	.word	0x00004000
        /*0250*/ 	.short	0x010a
        /*0252*/ 	.byte	0x08
	.zero		1


	//   ....[13]....
        /*0254*/ 	.word	0x00002960
        /*0258*/ 	.word	0x000000ff
        /*025c*/ 	.word	0x00004010
        /*0260*/ 	.short	0x010a
        /*0262*/ 	.byte	0x08
	.zero		1


	//   ....[14]....
        /*0264*/ 	.word	0x00002990
        /*0268*/ 	.word	0x000000ff
        /*026c*/ 	.word	0x00004000
        /*0270*/ 	.short	0x010a
        /*0272*/ 	.byte	0x09
	.zero		1


	//   ....[15]....
        /*0274*/ 	.word	0x000029c0
        /*0278*/ 	.word	0x000000ff
        /*027c*/ 	.word	0x00004010
        /*0280*/ 	.short	0x010a
        /*0282*/ 	.byte	0x09
	.zero		1


	//----- nvinfo : EIATTR_NUM_MBARRIERS
	.align		4
.L_48:
        /*0284*/ 	.byte	0x03, 0x38
        /*0286*/ 	.short	0x0004


	//----- nvinfo : EIATTR_EXIT_INSTR_OFFSETS
	.align		4
        /*0288*/ 	.byte	0x04, 0x1c
        /*028a*/ 	.short	(.L_50 - .L_49)


	//   ....[0]....
.L_49:
        /*028c*/ 	.word	0x00002920


	//----- nvinfo : EIATTR_REQNTID
	.align		4
.L_50:
        /*0290*/ 	.byte	0x04, 0x10
        /*0292*/ 	.short	(.L_52 - .L_51)
.L_51:
        /*0294*/ 	.word	0x00000080
        /*0298*/ 	.word	0x00000001
        /*029c*/ 	.word	0x00000001


	//----- nvinfo : EIATTR_CRS_STACK_SIZE
	.align		4
.L_52:
        /*02a0*/ 	.byte	0x04, 0x1e
        /*02a2*/ 	.short	(.L_54 - .L_53)
.L_53:
        /*02a4*/ 	.word	0x00000000


	//----- nvinfo : EIATTR_CBANK_PARAM_SIZE
	.align		4
.L_54:
        /*02a8*/ 	.byte	0x03, 0x19
        /*02aa*/ 	.short	0x0050


	//----- nvinfo : EIATTR_PARAM_CBANK
	.align		4
        /*02ac*/ 	.byte	0x04, 0x0a
        /*02ae*/ 	.short	(.L_56 - .L_55)
	.align		4
.L_55:
        /*02b0*/ 	.word	index@(.nv.constant0.gluon_tcgen05)
        /*02b4*/ 	.short	0x0380
        /*02b6*/ 	.short	0x0050


	//----- nvinfo : EIATTR_SW_WAR
	.align		4
.L_56:
        /*02b8*/ 	.byte	0x04, 0x36
        /*02ba*/ 	.short	(.L_58 - .L_57)
.L_57:
        /*02bc*/ 	.word	0x00000008
.L_58:


//--------------------- .nv.compat                --------------------------
	.section	.nv.compat,"",@"SHT_CUDA_COMPAT_INFO"
	.align	4
        /*0000*/ 	.byte	0x02, 0x02, 0x02, 0x00, 0x02, 0x05, 0x05, 0x00, 0x02, 0x03, 0x03, 0x00, 0x02, 0x06, 0x01, 0x00


//--------------------- .nv.callgraph             --------------------------
	.section	.nv.callgraph,"",@"SHT_CUDA_CALLGRAPH"
	.align	4
	.sectionentsize	8
	.align		4
        /*0000*/ 	.word	0x00000000
	.align		4
        /*0004*/ 	.word	0xffffffff
	.align		4
        /*0008*/ 	.word	0x00000000
	.align		4
        /*000c*/ 	.word	0xfffffffe
	.align		4
        /*0010*/ 	.word	0x00000000
	.align		4
        /*0014*/ 	.word	0xfffffffd
	.align		4
        /*0018*/ 	.word	0x00000000
	.align		4
        /*001c*/ 	.word	0xfffffffc


//--------------------- .text.gluon_tcgen05       --------------------------
	.section	.text.gluon_tcgen05,"ax",@progbits
	.align	128
        .global         gluon_tcgen05
        .type           gluon_tcgen05,@function
        .size           gluon_tcgen05,(.L_x_77 - gluon_tcgen05)
        .other          gluon_tcgen05,@"STO_CUDA_ENTRY STV_DEFAULT"
gluon_tcgen05:
.text.gluon_tcgen05:
[----:B------:R-:W1:Y:S01]  /*0000*/  LDC R1, c[0x0][0x37c] ;  /* 0x0000df00ff017b82 */ /* 0x000e620000000800 */
[----:B------:R-:W2:Y:S02]  /*0010*/  S2R R0, SR_TID.X ;  /* 0x0000000000007919 */ /* 0x000ea40000002100 */
[----:B--2---:R-:W-:-:S13]  /*0020*/  ISETP.GE.U32.AND P2, PT, R0, 0x20, PT ;  /* 0x000000200000780c */ /* 0x004fda0003f46070 */
[----:B------:R-:W-:Y:S05]  /*0030*/  @P2 BRA `(.L_x_0) ;  /* 0x0000000000b82947 */ /* 0x000fea0003800000 */
[----:B------:R-:W2:Y:S01]  /*0040*/  S2UR UR6, SR_CgaCtaId ;  /* 0x00000000000679c3 */ /* 0x000ea20000008800 */
[----:B------:R-:W-:Y:S01]  /*0050*/  NOP ;  /* 0x0000000000007918 */ /* 0x000fe20000000000 */
[----:B------:R-:W-:Y:S02]  /*0060*/  UMOV UR4, 0x40 ;  /* 0x0000004000047882 */ /* 0x000fe40000000000 */
[----:B--2---:R-:W-:-:S09]  /*0070*/  ULEA UR4, UR6, UR4, 0x18 ;  /* 0x0000000406047291 */ /* 0x004fd2000f8ec0ff */
[----:B------:R-:W2:Y:S01]  /*0080*/  LDS.U8 R2, [UR4] ;  /* 0x00000004ff027984 */ /* 0x000ea20008000000 */
[----:B------:R-:W-:Y:S02]  /*0090*/  UMOV UR4, 0x400 ;  /* 0x0000040000047882 */ /* 0x000fe40000000000 */
[----:B------:R-:W-:Y:S01]  /*00a0*/  ULEA UR4, UR6, UR4, 0x18 ;  /* 0x0000000406047291 */ /* 0x000fe2000f8ec0ff */
[----:B--2---:R-:W-:-:S13]  /*00b0*/  ISETP.NE.AND P0, PT, R2, RZ, PT ;  /* 0x000000ff0200720c */ /* 0x004fda0003f05270 */
[----:B------:R-:W-:Y:S05]  /*00c0*/  @P0 BRA `(.L_x_1) ;  /* 0x00000000007c0947 */ /* 0x000fea0003800000 */
[----:B------:R-:W-:-:S13]  /*00d0*/  ELECT P0, URZ, PT ;  /* 0x0000000000ff782f */ /* 0x000fda0003800000 */
[----:B------:R-:W-:Y:S05]  /*00e0*/  @!P0 BRA `(.L_x_2) ;  /* 0x0000000000848947 */ /* 0x000fea0003800000 */
[----:B------:R-:W-:Y:S01]  /*00f0*/  UMOV UR5, 0x4 ;  /* 0x0000000400057882 */ /* 0x000fe20000000000 */
[----:B------:R-:W-:Y:S02]  /*0100*/  IMAD.MOV.U32 R5, RZ, RZ, 0x1 ;  /* 0x00000001ff057424 */ /* 0x000fe400078e00ff */
[----:B------:R-:W-:Y:S02]  /*0110*/  IMAD.MOV.U32 R3, RZ, RZ, 0xf ;  /* 0x0000000fff037424 */ /* 0x000fe400078e00ff */
[----:B------:R-:W-:Y:S04]  /*0120*/  DEPBAR.LE SB2, 0x36 ;  /* 0x0000ad800000791a */ /* 0x000fe80000000000 */
[----:B------:R-:W2:Y:S02]  /*0130*/  UTCATOMSWS.FIND_AND_SET.ALIGN UP0, UR5, UR5 ;  /* 0x00000005000575e3 */ /* 0x000ea40008000800 */
[----:B--2---:R-:W-:-:S04]  /*0140*/  PLOP3.LUT P0, PT, PT, PT, UP0, 0x80, 0x8 ;  /* 0x000000000008781c */ /* 0x004fc80003f0f008 */
[----:B------:R-:W-:-:S04]  /*0150*/  SEL R2, RZ, 0xffffffff, !P0 ;  /* 0xffffffffff027807 */ /* 0x000fc80004000000 */
[----:B------:R-:W-:Y:S01]  /*0160*/  ISETP.NE.AND P0, PT, R2, RZ, PT ;  /* 0x000000ff0200720c */ /* 0x000fe20003f05270 */
[----:B------:R-:W-:-:S12]  /*0170*/  IMAD.U32 R2, RZ, RZ, UR5 ;  /* 0x00000005ff027e24 */ /* 0x000fd8000f8e00ff */
[----:B------:R-:W-:Y:S05]  /*0180*/  @P0 BRA `(.L_x_3) ;  /* 0x0000000000240947 */ /* 0x000fea0003800000 */
.L_x_4:
[----:B------:R-:W-:Y:S05]  /*0190*/  NANOSLEEP 0x64 ;  /* 0x000000640000795d */ /* 0x000fea0003800000 */
[----:B------:R-:W-:-:S05]  /*01a0*/  UMOV UR5, 0x4 ;  /* 0x0000000400057882 */ /* 0x000fca0000000000 */
[----:B------:R-:W-:Y:S04]  /*01b0*/  DEPBAR.LE SB2, 0x36 ;  /* 0x0000ad800000791a */ /* 0x000fe80000000000 */
[----:B------:R-:W2:Y:S02]  /*01c0*/  UTCATOMSWS.FIND_AND_SET.ALIGN UP0, UR5, UR5 ;  /* 0x00000005000575e3 */ /* 0x000ea40008000800 */
[----:B--2---:R-:W-:-:S04]  /*01d0*/  PLOP3.LUT P0, PT, PT, PT, UP0, 0x80, 0x8 ;  /* 0x000000000008781c */ /* 0x004fc80003f0f008 */
[----:B------:R-:W-:-:S04]  /*01e0*/  SEL R2, RZ, 0xffffffff, !P0 ;  /* 0xffffffffff027807 */ /* 0x000fc80004000000 */
[----:B------:R-:W-:Y:S01]  /*01f0*/  ISETP.NE.AND P0, PT, R2, RZ, PT ;  /* 0x000000ff0200720c */ /* 0x000fe20003f05270 */
[----:B------:R-:W-:-:S12]  /*0200*/  IMAD.U32 R2, RZ, RZ, UR5 ;  /* 0x00000005ff027e24 */ /* 0x000fd8000f8e00ff */
[----:B------:R-:W-:Y:S05]  /*0210*/  @!P0 BRA `(.L_x_4) ;  /* 0xfffffffc00dc8947 */ /* 0x000fea000383ffff */
.L_x_3:
[C---:B------:R-:W-:Y:S01]  /*0220*/  VIADD R4, R2.reuse, 0x10 ;  /* 0x0000001002047836 */ /* 0x040fe20000000000 */
[----:B------:R-:W-:Y:S01]  /*0230*/  UMOV UR5, 0x50 ;  /* 0x0000005000057882 */ /* 0x000fe20000000000 */
[----:B------:R-:W-:Y:S01]  /*0240*/  SHF.L.U32 R3, R3, R2, RZ ;  /* 0x0000000203037219 */ /* 0x000fe200000006ff */
[----:B------:R-:W-:Y:S01]  /*0250*/  ULEA UR5, UR6, UR5, 0x18 ;  /* 0x0000000506057291 */ /* 0x000fe2000f8ec0ff */
[----:B------:R-:W-:Y:S01]  /*0260*/  IMAD.SHL.U32 R2, R2, 0x20, RZ ;  /* 0x0000002002027824 */ /* 0x000fe200078e00ff */
[----:B------:R-:W-:-:S04]  /*0270*/  SHF.L.U32 R4, R5, R4, RZ ;  /* 0x0000000405047219 */ /* 0x000fc800000006ff */
[----:B------:R-:W-:-:S05]  /*0280*/  LOP3.LUT R3, R4, R3, RZ, 0xfc, !PT ;  /* 0x0000000304037212 */ /* 0x000fca00078efcff */
[----:B------:R2:W-:Y:S04]  /*0290*/  ATOMS.OR RZ, [UR5], R3 ;  /* 0x00000003ffff798c */ /* 0x0005e8000b000005 */
[----:B------:R2:W-:Y:S01]  /*02a0*/  STS [UR4], R2 ;  /* 0x00000002ff007988 */ /* 0x0005e20008000804 */
[----:B------:R-:W-:Y:S05]  /*02b0*/  BRA `(.L_x_2) ;  /* 0x0000000000107947 */ /* 0x000fea0003800000 */
.L_x_1:
[----:B------:R-:W-:Y:S01]  /*02c0*/  IMAD.MOV.U32 R3, RZ, RZ, -0x1 ;  /* 0xffffffffff037424 */ /* 0x000fe200078e00ff */
[----:B------:R-:W-:-:S04]  /*02d0*/  MOV R2, 0x300 ;  /* 0x0000030000027802 */ /* 0x000fc80000000f00 */
[----:B------:R2:W-:Y:S03]  /*02e0*/  STS [UR4], R3 ;  /* 0x00000003ff007988 */ /* 0x0005e60008000804 */
[----:B-12---:R-:W-:Y:S05]  /*02f0*/  CALL.REL.NOINC `($__internal_1_$__cuda_sm10x_tcgen05_guardrail_trap_phase_invalid_during_alloc) ;  /* 0x0000002400c87944 */ /* 0x006fea0003c00000 */
.L_x_2:
[----:B------:R-:W-:Y:S05]  /*0300*/  WARPSYNC.ALL ;  /* 0x0000000000007948 */ /* 0x000fea0003800000 */
[----:B------:R-:W-:Y:S01]  /*0310*/  NOP ;  /* 0x0000000000007918 */ /* 0x000fe20000000000 */
.L_x_0:
[----:B------:R-:W3:Y:S08]  /*0320*/  S2UR UR4, SR_CgaCtaId ;  /* 0x00000000000479c3 */ /* 0x000ef00000008800 */
[----:B------:R-:W-:Y:S01]  /*0330*/  BAR.SYNC.DEFER_BLOCKING 0x0 ;  /* 0x0000000000007b1d */ /* 0x000fe20000010000 */
[----:B------:R-:W-:-:S05]  /*0340*/  LOP3.LUT R132, R0, 0x7f, RZ, 0xc0, !PT ;  /* 0x0000007f00847812 */ /* 0x000fca00078ec0ff */
[----:B------:R-:W-:Y:S02]  /*0350*/  UMOV UR8, 0x400 ;  /* 0x0000040000087882 */ /* 0x000fe40000000000 */
[----:B------:R-:W4:Y:S08]  /*0360*/  LDC R10, c[0x0][0x3a0] ;  /* 0x0000e800ff0a7b82 */ /* 0x000f300000000800 */
[----:B------:R-:W5:Y:S01]  /*0370*/  S2UR UR9, SR_CTAID.Y ;  /* 0x00000000000979c3 */ /* 0x000f620000002600 */
[----:B---3--:R-:W-:-:S09]  /*0380*/  ULEA UR8, UR4, UR8, 0x18 ;  /* 0x0000000804087291 */ /* 0x008fd2000f8ec0ff */
[----:B--2---:R-:W2:Y:S01]  /*0390*/  LDS R3, [UR8] ;  /* 0x00000008ff037984 */ /* 0x004ea20008000800 */
[----:B------:R-:W-:Y:S06]  /*03a0*/  BAR.SYNC.DEFER_BLOCKING 0x0 ;  /* 0x0000000000007b1d */ /* 0x000fec0000010000 */
[----:B------:R-:W-:Y:S05]  /*03b0*/  @P2 BRA `(.L_x_5) ;  /* 0x0000000000182947 */ /* 0x000fea0003800000 */
[----:B------:R-:W-:Y:S01]  /*03c0*/  ELECT P0, URZ, PT ;  /* 0x0000000000ff782f */ /* 0x000fe20003800000 */
[----:B------:R-:W-:Y:S01]  /*03d0*/  IMAD.MOV.U32 R2, RZ, RZ, 0x1 ;  /* 0x00000001ff027424 */ /* 0x000fe200078e00ff */
[----:B------:R-:W-:Y:S01]  /*03e0*/  UMOV UR5, 0x40 ;  /* 0x0000004000057882 */ /* 0x000fe20000000000 */
[----:B------:R-:W-:Y:S01]  /*03f0*/  UVIRTCOUNT.DEALLOC.SMPOOL 0x80 ;  /* 0x000000800000784c */ /* 0x000fe20000000000 */
[----:B------:R-:W-:-:S09]  /*0400*/  ULEA UR5, UR4, UR5, 0x18 ;  /* 0x0000000504057291 */ /* 0x000fd2000f8ec0ff */
[----:B------:R3:W-:Y:S03]  /*0410*/  @P0 STS.U8 [UR5], R2 ;  /* 0x00000002ff000988 */ /* 0x0007e60008000005 */
.L_x_5:
[----:B------:R-:W3:Y:S01]  /*0420*/  S2UR UR4, SR_CTAID.Z ;  /* 0x00000000000479c3 */ /* 0x000ee20000002700 */
[----:B------:R-:W5:Y:S01]  /*0430*/  LDCU UR5, c[0x0][0x370] ;  /* 0x00006e00ff0577ac */ /* 0x000f620008000800 */
[----:B------:R-:W-:Y:S01]  /*0440*/  ISETP.GE.U32.AND P0, PT, R132, 0x20, PT ;  /* 0x000000208400780c */ /* 0x000fe20003f06070 */
[----:B----4-:R-:W-:Y:S01]  /*0450*/  VIADD R5, R10, 0xffffffff ;  /* 0xffffffff0a057836 */ /* 0x010fe20000000000 */
[C---:B------:R-:W-:Y:S01]  /*0460*/  ISETP.NE.U32.AND P3, PT, R132.reuse, RZ, PT ;  /* 0x000000ff8400720c */ /* 0x040fe20003f65070 */
[----:B------:R-:W3:Y:S01]  /*0470*/  LDCU UR6, c[0x0][0x374] ;  /* 0x00006e80ff0677ac */ /* 0x000ee20008000800 */
[----:B------:R-:W-:Y:S01]  /*0480*/  LEA R4, R132, UR8, 0x2 ;  /* 0x0000000884047c11 */ /* 0x000fe2000f8e10ff */
[----:B------:R-:W-:Y:S01]  /*0490*/  BSSY.RECONVERGENT B0, `(.L_x_6) ;  /* 0x0000015000007945 */ /* 0x000fe20003800200 */
[----:B------:R-:W5:Y:S01]  /*04a0*/  S2UR UR7, SR_CTAID.X ;  /* 0x00000000000779c3 */ /* 0x000f620000002500 */
[----:B------:R-:W4:Y:S01]  /*04b0*/  LDCU.64 UR20, c[0x0][0x3c0] ;  /* 0x00007800ff1477ac */ /* 0x000f220008000a00 */
[----:B--2---:R-:W-:-:S05]  /*04c0*/  R2UR UR23, R3 ;  /* 0x00000000031772ca */ /* 0x004fca00000e0000 */
[----:B------:R2:W-:Y:S01]  /*04d0*/  @!P0 STS [R4], RZ ;  /* 0x000000ff04008388 */ /* 0x0005e20000000800 */
[----:B------:R-:W1:Y:S01]  /*04e0*/  LDC R6, c[0x0][0x398] ;  /* 0x0000e600ff067b82 */ /* 0x000e620000000800 */
[----:B------:R-:W-:Y:S02]  /*04f0*/  NOP ;  /* 0x0000000000007918 */ /* 0x000fe40000000000 */
[----:B------:R2:W-:Y:S01]  /*0500*/  @!P3 STS [UR8+0x20], R5 ;  /* 0x00002005ff00b988 */ /* 0x0005e20008000808 */
[----:B---3-5:R-:W-:-:S04]  /*0510*/  UIMAD UR4, UR4, UR6, UR9 ;  /* 0x00000006040472a4 */ /* 0x028fc8000f8e0209 */
[----:B------:R-:W-:-:S04]  /*0520*/  UIMAD UR4, UR4, UR5, UR7 ;  /* 0x00000005040472a4 */ /* 0x000fc8000f8e0207 */
[----:B------:R-:W-:-:S04]  /*0530*/  UIMAD UR4, UR4, 0x180, URZ ;  /* 0x00000180040478a4 */ /* 0x000fc8000f8e02ff */
[----:B----4-:R-:W-:Y:S01]  /*0540*/  UIADD3 UR24, UP0, UPT, UR4, UR20, URZ ;  /* 0x0000001404187290 */ /* 0x010fe2000ff1e0ff */
[----:B-1----:R-:W-:-:S03]  /*0550*/  VIADD R6, R6, 0xffffffff ;  /* 0xffffffff06067836 */ /* 0x002fc60000000000 */
[----:B------:R-:W-:Y:S01]  /*0560*/  ULEA.HI.X.SX32 UR25, UR4, UR21, 0x1, UP0 ;  /* 0x0000001504197291 */ /* 0x000fe200080f0eff */
[----:B--2---:R-:W-:Y:S11]  /*0570*/  @P3 BRA `(.L_x_7) ;  /* 0x0000000000183947 */ /* 0x004ff60003800000 */
[----:B------:R-:W1:Y:S01]  /*0580*/  LDS R2, [UR8+0x8] ;  /* 0x00000808ff027984 */ /* 0x000e620008000800 */
[----:B------:R-:W2:Y:S01]  /*0590*/  LDC.64 R8, c[0x0][0x380] ;  /* 0x0000e000ff087b82 */ /* 0x000ea20000000a00 */
[----:B------:R-:W-:Y:S02]  /*05a0*/  IMAD.MOV.U32 R3, RZ, RZ, 0x70 ;  /* 0x00000070ff037424 */ /* 0x000fe400078e00ff */
[----:B--2---:R2:W-:Y:S03]  /*05b0*/  STS.64 [UR8], R8 ;  /* 0x00000008ff007988 */ /* 0x0045e60008000a08 */
[----:B-1----:R-:W-:-:S05]  /*05c0*/  LOP3.LUT R2, R2, 0x10, R3, 0xd8, !PT ;  /* 0x0000001002027812 */ /* 0x002fca00078ed803 */
[----:B------:R2:W-:Y:S02]  /*05d0*/  STS [UR8+0x8], R2 ;  /* 0x00000802ff007988 */ /* 0x0005e40008000808 */
.L_x_7:
[----:B------:R-:W-:Y:S05]  /*05e0*/  BSYNC.RECONVERGENT B0 ;  /* 0x0000000000007941 */ /* 0x000fea0003800200 */
.L_x_6:
[----:B------:R-:W-:Y:S04]  /*05f0*/  BSSY.RECONVERGENT B0, `(.L_x_8) ;  /* 0x000000a000007945 */ /* 0x000fe80003800200 */
[----:B------:R-:W-:Y:S05]  /*0600*/  @P3 BRA `(.L_x_9) ;  /* 0x0000000000203947 */ /* 0x000fea0003800000 */
[----:B--2---:R-:W1:Y:S01]  /*0610*/  LDS R2, [UR8+0x34] ;  /* 0x00003408ff027984 */ /* 0x004e620008000800 */
[----:B------:R-:W-:Y:S02]  /*0620*/  IMAD.MOV.U32 R3, RZ, RZ, 0x1f000000 ;  /* 0x1f000000ff037424 */ /* 0x000fe400078e00ff */
[----:B------:R-:W-:Y:S01]  /*0630*/  @!P3 IMAD.MOV.U32 R7, RZ, RZ, 0x7f ;  /* 0x0000007fff07b424 */ /* 0x000fe200078e00ff */
[----:B------:R-:W2:Y:S02]  /*0640*/  @!P3 LDS R8, [UR8+0x38] ;  /* 0x00003808ff08b984 */ /* 0x000ea40008000800 */
[----:B-1----:R-:W-:Y:S02]  /*0650*/  LOP3.LUT R2, R2, 0xff000000, R3, 0xb8, !PT ;  /* 0xff00000002027812 */ /* 0x002fe400078eb803 */
[----:B--2---:R-:W-:-:S03]  /*0660*/  @!P3 LOP3.LUT R3, R8, 0xff, R7, 0xb8, !PT ;  /* 0x000000ff0803b812 */ /* 0x004fc600078eb807 */
[----:B------:R1:W-:Y:S04]  /*0670*/  STS [UR8+0x34], R2 ;  /* 0x00003402ff007988 */ /* 0x0003e80008000808 */
[----:B------:R1:W-:Y:S02]  /*0680*/  @!P3 STS [UR8+0x38], R3 ;  /* 0x00003803ff00b988 */ /* 0x0003e40008000808 */
.L_x_9:
[----:B------:R-:W-:Y:S05]  /*0690*/  BSYNC.RECONVERGENT B0 ;  /* 0x0000000000007941 */ /* 0x000fea0003800200 */
.L_x_8:
[----:B------:R-:W-:Y:S04]  /*06a0*/  BSSY.RECONVERGENT B0, `(.L_x_10) ;  /* 0x000000a000007945 */ /* 0x000fe80003800200 */
[----:B------:R-:W-:Y:S05]  /*06b0*/  @P3 BRA `(.L_x_11) ;  /* 0x0000000000203947 */ /* 0x000fea0003800000 */
[----:B-12---:R-:W1:Y:S01]  /*06c0*/  LDS R2, [UR8+0x1c] ;  /* 0x00001c08ff027984 */ /* 0x006e620008000800 */
[----:B------:R-:W2:Y:S03]  /*06d0*/  LDC.64 R8, c[0x0][0x3a8] ;  /* 0x0000ea00ff087b82 */ /* 0x000ea60000000a00 */
[----:B------:R3:W-:Y:S01]  /*06e0*/  STS [UR8+0x24], R6 ;  /* 0x00002406ff007988 */ /* 0x0007e20008000808 */
[--C-:B--2---:R-:W-:Y:S02]  /*06f0*/  SHF.R.U32.HI R7, RZ, 0x4, R9.reuse ;  /* 0x00000004ff077819 */ /* 0x104fe40000011609 */
[----:B------:R-:W-:-:S05]  /*0700*/  SHF.R.U64 R3, R8, 0x4, R9 ;  /* 0x0000000408037819 */ /* 0x000fca0000001209 */
[----:B------:R3:W-:Y:S01]  /*0710*/  STS [UR8+0xc], R3 ;  /* 0x00000c03ff007988 */ /* 0x0007e20008000808 */
[----:B-1----:R-:W-:-:S05]  /*0720*/  LOP3.LUT R2, R2, 0xf, R7, 0xb8, !PT ;  /* 0x0000000f02027812 */ /* 0x002fca00078eb807 */
[----:B------:R3:W-:Y:S02]  /*0730*/  STS [UR8+0x1c], R2 ;  /* 0x00001c02ff007988 */ /* 0x0007e40008000808 */
.L_x_11:
[----:B------:R-:W-:Y:S05]  /*0740*/  BSYNC.RECONVERGENT B0 ;  /* 0x0000000000007941 */ /* 0x000fea0003800200 */
.L_x_10:
[----:B------:R-:W-:Y:S04]  /*0750*/  BSSY.RECONVERGENT B1, `(.L_x_12) ;  /* 0x000001d000017945 */ /* 0x000fe80003800200 */
[----:B------:R-:W-:Y:S04]  /*0760*/  BSSY.RELIABLE B0, `(.L_x_13) ;  /* 0x0000018000007945 */ /* 0x000fe80003800100 */
[----:B------:R-:W-:Y:S05]  /*0770*/  @P3 BRA `(.L_x_14) ;  /* 0x00000000001c3947 */ /* 0x000fea0003800000 */
[----:B-123--:R-:W1:Y:S02]  /*0780*/  LDS R2, [UR8+0x34] ;  /* 0x00003408ff027984 */ /* 0x00ee640008000800 */
[----:B-1----:R-:W-:-:S05]  /*0790*/  LOP3.LUT R2, R2, 0x7, RZ, 0xb8, !PT ;  /* 0x0000000702027812 */ /* 0x002fca00078eb8ff */
[----:B------:R1:W-:Y:S01]  /*07a0*/  STS [UR8+0x34], R2 ;  /* 0x00003402ff007988 */ /* 0x0003e20008000808 */
[----:B------:R-:W-:Y:S05]  /*07b0*/  @P3 BRA `(.L_x_15) ;  /* 0x00000000001c3947 */ /* 0x000fea0003800000 */
[----:B-1----:R-:W1:Y:S02]  /*07c0*/  LDS R2, [UR8+0x34] ;  /* 0x00003408ff027984 */ /* 0x002e640008000800 */
[----:B-1----:R-:W-:-:S05]  /*07d0*/  LOP3.LUT R2, R2, 0x38, RZ, 0xb8, !PT ;  /* 0x0000003802027812 */ /* 0x002fca00078eb8ff */
[----:B------:R4:W-:Y:S02]  /*07e0*/  STS [UR8+0x34], R2 ;  /* 0x00003402ff007988 */ /* 0x0009e40008000808 */
.L_x_14:
[----:B------:R-:W-:Y:S05]  /*07f0*/  @P3 BRA `(.L_x_16) ;  /* 0x00000000001c3947 */ /* 0x000fea0003800000 */
[----:B-1234-:R-:W1:Y:S02]  /*0800*/  LDS R2, [UR8+0x8] ;  /* 0x00000808ff027984 */ /* 0x01ee640008000800 */
[----:B-1----:R-:W-:-:S05]  /*0810*/  LOP3.LUT R2, R2, 0x780, RZ, 0xb8, !PT ;  /* 0x0000078002027812 */ /* 0x002fca00078eb8ff */
[----:B------:R2:W-:Y:S02]  /*0820*/  STS [UR8+0x8], R2 ;  /* 0x00000802ff007988 */ /* 0x0005e40008000808 */
.L_x_15:
[----:B------:R-:W-:Y:S05]  /*0830*/  @P3 BRA `(.L_x_17) ;  /* 0x0000000000283947 */ /* 0x000fea0003800000 */
[----:B-12---:R-:W1:Y:S02]  /*0840*/  LDS R2, [UR8+0x8] ;  /* 0x00000808ff027984 */ /* 0x006e640008000800 */
[----:B-1----:R-:W-:-:S05]  /*0850*/  LOP3.LUT R2, R2, 0x1800, RZ, 0xb8, !PT ;  /* 0x0000180002027812 */ /* 0x002fca00078eb8ff */
[----:B------:R5:W-:Y:S02]  /*0860*/  STS [UR8+0x8], R2 ;  /* 0x00000802ff007988 */ /* 0x000be40008000808 */
.L_x_16:
[----:B------:R-:W-:Y:S05]  /*0870*/  @P3 BREAK.RELIABLE B0 ;  /* 0x0000000000003942 */ /* 0x000fea0003800100 */
[----:B------:R-:W-:Y:S05]  /*0880*/  @P3 BRA `(.L_x_18) ;  /* 0x0000000000243947 */ /* 0x000fea0003800000 */
[----:B-1-3--:R-:W1:Y:S01]  /*0890*/  LDS R3, [UR8+0x8] ;  /* 0x00000808ff037984 */ /* 0x00ae620008000800 */
[----:B--2-45:R-:W-:-:S05]  /*08a0*/  IMAD.MOV.U32 R2, RZ, RZ, 0x6000 ;  /* 0x00006000ff027424 */ /* 0x034fca00078e00ff */
[----:B-1----:R-:W-:-:S04]  /*08b0*/  LOP3.LUT R2, R3, 0x2000, R2, 0xd8, !PT ;  /* 0x0000200003027812 */ /* 0x002fc800078ed802 */
[----:B------:R-:W-:-:S05]  /*08c0*/  LOP3.LUT R2, R2, 0x400000, RZ, 0xb8, !PT ;  /* 0x0040000002027812 */ /* 0x000fca00078eb8ff */
[----:B------:R3:W-:Y:S02]  /*08d0*/  STS [UR8+0x8], R2 ;  /* 0x00000802ff007988 */ /* 0x0007e40008000808 */
.L_x_17:
[----:B------:R-:W-:Y:S05]  /*08e0*/  BSYNC.RELIABLE B0 ;  /* 0x0000000000007941 */ /* 0x000fea0003800100 */
.L_x_13:
[----:B-123--:R-:W1:Y:S02]  /*08f0*/  @!P3 LDS R2, [UR8+0x8] ;  /* 0x00000808ff02b984 */ /* 0x00ee640008000800 */
[----:B-1----:R-:W-:-:S05]  /*0900*/  @!P3 LOP3.LUT R2, R2, 0x8000, RZ, 0xb8, !PT ;  /* 0x000080000202b812 */ /* 0x002fca00078eb8ff */
[----:B------:R1:W-:Y:S02]  /*0910*/  @!P3 STS [UR8+0x8], R2 ;  /* 0x00000802ff00b988 */ /* 0x0003e40008000808 */
.L_x_18:
[----:B------:R-:W-:Y:S05]  /*0920*/  BSYNC.RECONVERGENT B1 ;  /* 0x0000000000017941 */ /* 0x000fea0003800200 */
.L_x_12:
[----:B------:R-:W-:Y:S05]  /*0930*/  WARPSYNC.ALL ;  /* 0x0000000000007948 */ /* 0x000fea0003800000 */
[----:B------:R-:W-:Y:S01]  /*0940*/  NOP ;  /* 0x0000000000007918 */ /* 0x000fe20000000000 */
[----:B------:R-:W1:Y:S02]  /*0950*/  LDC R7, c[0x0][0x39c] ;  /* 0x0000e700ff077b82 */ /* 0x000e640000000800 */
[----:B-1----:R-:W-:Y:S01]  /*0960*/  VIADD R7, R7, 0xffffffff ;  /* 0xffffffff07077836 */ /* 0x002fe20000000000 */
[----:B------:R-:W-:Y:S06]  /*0970*/  @P0 BRA `(.L_x_19) ;  /* 0x0000000000300947 */ /* 0x000fec0003800000 */
[----:B--2345:R-:W1:Y:S01]  /*0980*/  S2R R2, SR_LANEID ;  /* 0x0000000000027919 */ /* 0x03ce620000000000 */
[----:B------:R-:W-:Y:S05]  /*0990*/  WARPSYNC.ALL ;  /* 0x0000000000007948 */ /* 0x000fea0003800000 */
[----:B------:R-:W-:Y:S01]  /*09a0*/  NOP ;  /* 0x0000000000007918 */ /* 0x000fe20000000000 */
[----:B-1----:R-:W-:-:S05]  /*09b0*/  IMAD.SHL.U32 R8, R2, 0x4, RZ ;  /* 0x0000000402087824 */ /* 0x002fca00078e00ff */
[----:B------:R-:W1:Y:S01]  /*09c0*/  LDS R9, [R8+UR8] ;  /* 0x0000000808097984 */ /* 0x000e620008000800 */
[----:B------:R-:W-:-:S05]  /*09d0*/  IADD3 R2, P1, PT, R8, UR24, RZ ;  /* 0x0000001808027c10 */ /* 0x000fca000ff3e0ff */
[----:B------:R-:W-:-:S05]  /*09e0*/  IMAD.X R3, RZ, RZ, UR25, P1 ;  /* 0x00000019ff037e24 */ /* 0x000fca00088e06ff */
[----:B-1----:R1:W2:Y:S01]  /*09f0*/  ATOMG.E.EXCH.STRONG.GPU PT, RZ, [R2], R9 ;  /* 0x0000000902ff73a8 */ /* 0x0022a200041ee100 */
[----:B------:R-:W-:-:S04]  /*0a00*/  DEPBAR {5,4,3,2,1,0} ;  /* 0x0000003f0000791a */ /* 0x000fc80000000000 */
[----:B------:R-:W3:Y:S02]  /*0a10*/  CCTL.E.C.LDCU.IV.DEEP [UR24] ;  /* 0x0000000018007540 */ /* 0x000ee40009c08000 */
[----:B---3--:R1:W-:Y:S01]  /*0a20*/  UTMACCTL.IV [UR24] ;  /* 0x00000000180079b9 */ /* 0x0083e20008000000 */
[----:B------:R-:W-:Y:S01]  /*0a30*/  NOP ;  /* 0x0000000000007918 */ /* 0x000fe20000000000 */
.L_x_19:
[----:B------:R-:W-:Y:S05]  /*0a40*/  @P0 BRA `(.L_x_20) ;  /* 0x00000000000c0947 */ /* 0x000fea0003800000 */
[----:B------:R0:W-:Y:S01]  /*0a50*/  UTMACMDFLUSH ;  /* 0x00000000000079b7 */ /* 0x0001e20000000000 */
[----:B------:R-:W-:Y:S05]  /*0a60*/  @P0 BRA `(.L_x_20) ;  /* 0x0000000000040947 */ /* 0x000fea0003800000 */
[----:B------:R-:W-:-:S04]  /*0a70*/  DEPBAR.LE SB0, 0x0 ;  /* 0x000080000000791a */ /* 0x000fc80000000000 */
.L_x_20:
[----:B------:R-:W-:Y:S05]  /*0a80*/  WARPSYNC.ALL ;  /* 0x0000000000007948 */ /* 0x000fea0003800000 */
[----:B------:R-:W-:Y:S01]  /*0a90*/  NOP ;  /* 0x0000000000007918 */ /* 0x000fe20000000000 */
[----:B--2---:R-:W-:Y:S06]  /*0aa0*/  BAR.SYNC.DEFER_BLOCKING 0x0 ;  /* 0x0000000000007b1d */ /* 0x004fec0000010000 */
[----:B------:R-:W-:Y:S02]  /*0ab0*/  BSSY.RECONVERGENT B1, `(.L_x_21) ;  /* 0x000000b000017945 */ /* 0x000fe40003800200 */
[----:B------:R-:W-:Y:S06]  /*0ac0*/  BAR.SYNC.DEFER_BLOCKING 0x0 ;  /* 0x0000000000007b1d */ /* 0x000fec0000010000 */
[----:B------:R2:W-:Y:S01]  /*0ad0*/  @!P0 STS [R4], RZ ;  /* 0x000000ff04008388 */ /* 0x0005e20000000800 */
[----:B------:R-:W-:Y:S01]  /*0ae0*/  NOP ;  /* 0x0000000000007918 */ /* 0x000fe20000000000 */
[----:B------:R-:W-:Y:S05]  /*0af0*/  @P3 BRA `(.L_x_22) ;  /* 0x0000000000183947 */ /* 0x000fea0003800000 */
[----:B-1-345:R-:W1:Y:S01]  /*0b00*/  LDS R2, [UR8+0x8] ;  /* 0x00000808ff027984 */ /* 0x03ae620008000800 */
[----:B------:R-:W3:Y:S01]  /*0b10*/  LDC.64 R8, c[0x0][0x388] ;  /* 0x0000e200ff087b82 */ /* 0x000ee20000000a00 */
[----:B------:R-:W-:Y:S02]  /*0b20*/  IMAD.MOV.U32 R3, RZ, RZ, 0x70 ;  /* 0x00000070ff037424 */ /* 0x000fe400078e00ff */
[----:B---3--:R3:W-:Y:S03]  /*0b30*/  STS.64 [UR8], R8 ;  /* 0x00000008ff007988 */ /* 0x0087e60008000a08 */
[----:B-1----:R-:W-:-:S05]  /*0b40*/  LOP3.LUT R2, R2, 0x10, R3, 0xd8, !PT ;  /* 0x0000001002027812 */ /* 0x002fca00078ed803 */
[----:B------:R3:W-:Y:S02]  /*0b50*/  STS [UR8+0x8], R2 ;  /* 0x00000802ff007988 */ /* 0x0007e40008000808 */
.L_x_22:
[----:B-1----:R-:W-:Y:S05]  /*0b60*/  BSYNC.RECONVERGENT B1 ;  /* 0x0000000000017941 */ /* 0x002fea0003800200 */
.L_x_21:
[----:B------:R-:W-:Y:S04]  /*0b70*/  BSSY.RECONVERGENT B1, `(.L_x_23) ;  /* 0x000000a000017945 */ /* 0x000fe80003800200 */
[----:B------:R-:W-:Y:S05]  /*0b80*/  @P3 BRA `(.L_x_24) ;  /* 0x0000000000203947 */ /* 0x000fea0003800000 */
[----:B---345:R-:W1:Y:S01]  /*0b90*/  LDS R2, [UR8+0x34] ;  /* 0x00003408ff027984 */ /* 0x038e620008000800 */
[----:B------:R-:W-:Y:S02]  /*0ba0*/  IMAD.MOV.U32 R3, RZ, RZ, 0x7f000000 ;  /* 0x7f000000ff037424 */ /* 0x000fe400078e00ff */
[----:B------:R-:W-:Y:S01]  /*0bb0*/  @!P3 IMAD.MOV.U32 R8, RZ, RZ, 0x1f ;  /* 0x0000001fff08b424 */ /* 0x000fe200078e00ff */
[----:B------:R-:W3:Y:S02]  /*0bc0*/  @!P3 LDS R9, [UR8+0x38] ;  /* 0x00003808ff09b984 */ /* 0x000ee40008000800 */
[----:B-1----:R-:W-:Y:S02]  /*0bd0*/  LOP3.LUT R2, R2, 0xff000000, R3, 0xb8, !PT ;  /* 0xff00000002027812 */ /* 0x002fe400078eb803 */
[----:B---3--:R-:W-:-:S03]  /*0be0*/  @!P3 LOP3.LUT R3, R9, 0xff, R8, 0xb8, !PT ;  /* 0x000000ff0903b812 */ /* 0x008fc600078eb808 */
[----:B------:R1:W-:Y:S04]  /*0bf0*/  STS [UR8+0x34], R2 ;  /* 0x00003402ff007988 */ /* 0x0003e80008000808 */
[----:B------:R1:W-:Y:S02]  /*0c00*/  @!P3 STS [UR8+0x38], R3 ;  /* 0x00003803ff00b988 */ /* 0x0003e40008000808 */
.L_x_24:
[----:B------:R-:W-:Y:S05]  /*0c10*/  BSYNC.RECONVERGENT B1 ;  /* 0x0000000000017941 */ /* 0x000fea0003800200 */
.L_x_23:
[----:B------:R-:W-:Y:S04]  /*0c20*/  BSSY.RECONVERGENT B1, `(.L_x_25) ;  /* 0x0000004000017945 */ /* 0x000fe80003800200 */
[----:B------:R-:W-:Y:S05]  /*0c30*/  @P3 BRA `(.L_x_26) ;  /* 0x0000000000083947 */ /* 0x000fea0003800000 */
[----:B------:R1:W-:Y:S04]  /*0c40*/  STS [UR8+0x24], R5 ;  /* 0x00002405ff007988 */ /* 0x0003e80008000808 */
[----:B------:R1:W-:Y:S02]  /*0c50*/  STS [UR8+0x20], R7 ;  /* 0x00002007ff007988 */ /* 0x0003e40008000808 */
.L_x_26:
[----:B------:R-:W-:Y:S05]  /*0c60*/  BSYNC.RECONVERGENT B1 ;  /* 0x0000000000017941 */ /* 0x000fea0003800200 */
.L_x_25:
[----:B------:R-:W-:Y:S04]  /*0c70*/  BSSY.RECONVERGENT B2, `(.L_x_27) ;  /* 0x0000025000027945 */ /* 0x000fe80003800200 */
[----:B------:R-:W-:Y:S04]  /*0c80*/  BSSY.RELIABLE B1, `(.L_x_28) ;  /* 0x0000020000017945 */ /* 0x000fe80003800100 */
[----:B------:R-:W-:Y:S05]  /*0c90*/  @P3 BRA `(.L_x_29) ;  /* 0x00000000002c3947 */ /* 0x000fea0003800000 */
[----:B-1-345:R-:W1:Y:S01]  /*0ca0*/  LDS R2, [UR8+0x1c] ;  /* 0x00001c08ff027984 */ /* 0x03ae620008000800 */
[----:B------:R-:W3:Y:S02]  /*0cb0*/  LDC.64 R8, c[0x0][0x3b0] ;  /* 0x0000ec00ff087b82 */ /* 0x000ee40000000a00 */
[--C-:B---3--:R-:W-:Y:S02]  /*0cc0*/  SHF.R.U32.HI R5, RZ, 0x4, R9.reuse ;  /* 0x00000004ff057819 */ /* 0x108fe40000011609 */
[----:B------:R-:W-:-:S05]  /*0cd0*/  SHF.R.U64 R3, R8, 0x4, R9 ;  /* 0x0000000408037819 */ /* 0x000fca0000001209 */
[----:B------:R3:W-:Y:S01]  /*0ce0*/  STS [UR8+0xc], R3 ;  /* 0x00000c03ff007988 */ /* 0x0007e20008000808 */
[----:B-1----:R-:W-:-:S05]  /*0cf0*/  LOP3.LUT R2, R2, 0xf, R5, 0xb8, !PT ;  /* 0x0000000f02027812 */ /* 0x002fca00078eb805 */
[----:B------:R3:W-:Y:S01]  /*0d00*/  STS [UR8+0x1c], R2 ;  /* 0x00001c02ff007988 */ /* 0x0007e20008000808 */
[----:B------:R-:W-:Y:S05]  /*0d10*/  @P3 BRA `(.L_x_30) ;  /* 0x00000000001c3947 */ /* 0x000fea0003800000 */
[----:B---3--:R-:W1:Y:S02]  /*0d20*/  LDS R2, [UR8+0x34] ;  /* 0x00003408ff027984 */ /* 0x008e640008000800 */
[----:B-1----:R-:W-:-:S05]  /*0d30*/  LOP3.LUT R2, R2, 0x7, RZ, 0xb8, !PT ;  /* 0x0000000702027812 */ /* 0x002fca00078eb8ff */
[----:B------:R1:W-:Y:S02]  /*0d40*/  STS [UR8+0x34], R2 ;  /* 0x00003402ff007988 */ /* 0x0003e40008000808 */
.L_x_29:
[----:B------:R-:W-:Y:S05]  /*0d50*/  @P3 BRA `(.L_x_31) ;  /* 0x00000000001c3947 */ /* 0x000fea0003800000 */
[----:B-1-345:R-:W1:Y:S02]  /*0d60*/  LDS R2, [UR8+0x34] ;  /* 0x00003408ff027984 */ /* 0x03ae640008000800 */
[----:B-1----:R-:W-:-:S05]  /*0d70*/  LOP3.LUT R2, R2, 0x38, RZ, 0xb8, !PT ;  /* 0x0000003802027812 */ /* 0x002fca00078eb8ff */
[----:B------:R1:W-:Y:S02]  /*0d80*/  STS [UR8+0x34], R2 ;  /* 0x00003402ff007988 */ /* 0x0003e40008000808 */
.L_x_30:
[----:B------:R-:W-:Y:S05]  /*0d90*/  @P3 BRA `(.L_x_32) ;  /* 0x00000000001c3947 */ /* 0x000fea0003800000 */
[----:B-1-3--:R-:W1:Y:S02]  /*0da0*/  LDS R2, [UR8+0x8] ;  /* 0x00000808ff027984 */ /* 0x00ae640008000800 */
[----:B-1----:R-:W-:-:S05]  /*0db0*/  LOP3.LUT R2, R2, 0x780, RZ, 0xb8, !PT ;  /* 0x0000078002027812 */ /* 0x002fca00078eb8ff */
[----:B------:R1:W-:Y:S02]  /*0dc0*/  STS [UR8+0x8], R2 ;  /* 0x00000802ff007988 */ /* 0x0003e40008000808 */
.L_x_31:
[----:B------:R-:W-:Y:S05]  /*0dd0*/  @P3 BRA `(.L_x_33) ;  /* 0x0000000000283947 */ /* 0x000fea0003800000 */
[----:B-1-345:R-:W1:Y:S02]  /*0de0*/  LDS R2, [UR8+0x8] ;  /* 0x00000808ff027984 */ /* 0x03ae640008000800 */
[----:B-1----:R-:W-:-:S05]  /*0df0*/  LOP3.LUT R2, R2, 0x1800, RZ, 0xb8, !PT ;  /* 0x0000180002027812 */ /* 0x002fca00078eb8ff */
[----:B------:R4:W-:Y:S02]  /*0e00*/  STS [UR8+0x8], R2 ;  /* 0x00000802ff007988 */ /* 0x0009e40008000808 */
.L_x_32:
[----:B------:R-:W-:Y:S05]  /*0e10*/  @P3 BREAK.RELIABLE B1 ;  /* 0x0000000000013942 */ /* 0x000fea0003800100 */
[----:B------:R-:W-:Y:S05]  /*0e20*/  @P3 BRA `(.L_x_34) ;  /* 0x0000000000243947 */ /* 0x000fea0003800000 */
[----:B-1-34-:R-:W1:Y:S01]  /*0e30*/  LDS R2, [UR8+0x8] ;  /* 0x00000808ff027984 */ /* 0x01ae620008000800 */
[----:B------:R-:W-:-:S05]  /*0e40*/  IMAD.MOV.U32 R3, RZ, RZ, 0x6000 ;  /* 0x00006000ff037424 */ /* 0x000fca00078e00ff */
[----:B-1----:R-:W-:-:S04]  /*0e50*/  LOP3.LUT R2, R2, 0x6000, R3, 0xd8, !PT ;  /* 0x0000600002027812 */ /* 0x002fc800078ed803 */
[----:B------:R-:W-:-:S05]  /*0e60*/  LOP3.LUT R2, R2, 0x400000, RZ, 0xb8, !PT ;  /* 0x0040000002027812 */ /* 0x000fca00078eb8ff */
[----:B------:R1:W-:Y:S02]  /*0e70*/  STS [UR8+0x8], R2 ;  /* 0x00000802ff007988 */ /* 0x0003e40008000808 */
.L_x_33:
[----:B------:R-:W-:Y:S05]  /*0e80*/  BSYNC.RELIABLE B1 ;  /* 0x0000000000017941 */ /* 0x000fea0003800100 */
.L_x_28:
[----:B-1-345:R-:W1:Y:S02]  /*0e90*/  @!P3 LDS R2, [UR8+0x8] ;  /* 0x00000808ff02b984 */ /* 0x03ae640008000800 */
[----:B-1----:R-:W-:-:S05]  /*0ea0*/  @!P3 LOP3.LUT R2, R2, 0x8000, RZ, 0xb8, !PT ;  /* 0x000080000202b812 */ /* 0x002fca00078eb8ff */
[----:B------:R5:W-:Y:S02]  /*0eb0*/  @!P3 STS [UR8+0x8], R2 ;  /* 0x00000802ff00b988 */ /* 0x000be40008000808 */
.L_x_34:
[----:B------:R-:W-:Y:S05]  /*0ec0*/  BSYNC.RECONVERGENT B2 ;  /* 0x0000000000027941 */ /* 0x000fea0003800200 */
.L_x_27:
[----:B------:R-:W-:Y:S05]  /*0ed0*/  WARPSYNC.ALL ;  /* 0x0000000000007948 */ /* 0x000fea0003800000 */
[----:B------:R-:W-:Y:S01]  /*0ee0*/  NOP ;  /* 0x0000000000007918 */ /* 0x000fe20000000000 */
[----:B------:R-:W-:-:S04]  /*0ef0*/  UIADD3 UR5, UPT, UPT, UR4, 0x80, URZ ;  /* 0x0000008004057890 */ /* 0x000fc8000fffe0ff */
[----:B------:R-:W-:-:S04]  /*0f00*/  UIADD3 UR26, UP0, UPT, UR5, UR20, URZ ;  /* 0x00000014051a7290 */ /* 0x000fc8000ff1e0ff */
[----:B------:R-:W-:Y:S01]  /*0f10*/  ULEA.HI.X.SX32 UR27, UR5, UR21, 0x1, UP0 ;  /* 0x00000015051b7291 */ /* 0x000fe200080f0eff */
[----:B------:R-:W-:Y:S11]  /*0f20*/  @P0 BRA `(.L_x_35) ;  /* 0x0000000000300947 */ /* 0x000ff60003800000 */
[----:B-1-345:R-:W1:Y:S01]  /*0f30*/  S2R R2, SR_LANEID ;  /* 0x0000000000027919 */ /* 0x03ae620000000000 */
[----:B------:R-:W-:Y:S05]  /*0f40*/  WARPSYNC.ALL ;  /* 0x0000000000007948 */ /* 0x000fea0003800000 */
[----:B------:R-:W-:Y:S01]  /*0f50*/  NOP ;  /* 0x0000000000007918 */ /* 0x000fe20000000000 */
[----:B-1----:R-:W-:-:S05]  /*0f60*/  IMAD.SHL.U32 R8, R2, 0x4, RZ ;  /* 0x0000000402087824 */ /* 0x002fca00078e00ff */
[----:B------:R-:W1:Y:S01]  /*0f70*/  LDS R5, [R8+UR8] ;  /* 0x0000000808057984 */ /* 0x000e620008000800 */
[----:B------:R-:W-:-:S05]  /*0f80*/  IADD3 R2, P1, PT, R8, UR26, RZ ;  /* 0x0000001a08027c10 */ /* 0x000fca000ff3e0ff */
[----:B------:R-:W-:-:S05]  /*0f90*/  IMAD.X R3, RZ, RZ, UR27, P1 ;  /* 0x0000001bff037e24 */ /* 0x000fca00088e06ff */
[----:B-1----:R1:W3:Y:S01]  /*0fa0*/  ATOMG.E.EXCH.STRONG.GPU PT, RZ, [R2], R5 ;  /* 0x0000000502ff73a8 */ /* 0x0022e200041ee100 */
[----:B------:R-:W-:-:S04]  /*0fb0*/  DEPBAR {5,4,3,2,1,0} ;  /* 0x0000003f0000791a */ /* 0x000fc80000000000 */
[----:B------:R-:W4:Y:S02]  /*0fc0*/  CCTL.E.C.LDCU.IV.DEEP [UR26] ;  /* 0x000000001a007540 */ /* 0x000f240009c08000 */
[----:B----4-:R1:W-:Y:S01]  /*0fd0*/  UTMACCTL.IV [UR26] ;  /* 0x000000001a0079b9 */ /* 0x0103e20008000000 */
[----:B------:R-:W-:Y:S01]  /*0fe0*/  NOP ;  /* 0x0000000000007918 */ /* 0x000fe20000000000 */
.L_x_35:
[----:B------:R-:W-:Y:S05]  /*0ff0*/  @P0 BRA `(.L_x_36) ;  /* 0x00000000000c0947 */ /* 0x000fea0003800000 */
[----:B------:R0:W-:Y:S01]  /*1000*/  UTMACMDFLUSH ;  /* 0x00000000000079b7 */ /* 0x0001e20000000000 */
[----:B------:R-:W-:Y:S05]  /*1010*/  @P0 BRA `(.L_x_36) ;  /* 0x0000000000040947 */ /* 0x000fea0003800000 */
[----:B------:R-:W-:-:S04]  /*1020*/  DEPBAR.LE SB0, 0x0 ;  /* 0x000080000000791a */ /* 0x000fc80000000000 */
.L_x_36:
[----:B------:R-:W-:Y:S05]  /*1030*/  WARPSYNC.ALL ;  /* 0x0000000000007948 */ /* 0x000fea0003800000 */
[----:B------:R-:W-:Y:S01]  /*1040*/  NOP ;  /* 0x0000000000007918 */ /* 0x000fe20000000000 */
[----:B---3--:R-:W-:Y:S06]  /*1050*/  BAR.SYNC.DEFER_BLOCKING 0x0 ;  /* 0x0000000000007b1d */ /* 0x008fec0000010000 */
[----:B------:R-:W-:Y:S02]  /*1060*/  BSSY.RECONVERGENT B2, `(.L_x_37) ;  /* 0x000000b000027945 */ /* 0x000fe40003800200 */
[----:B------:R-:W-:Y:S06]  /*1070*/  BAR.SYNC.DEFER_BLOCKING 0x0 ;  /* 0x0000000000007b1d */ /* 0x000fec0000010000 */
[----:B------:R3:W-:Y:S01]  /*1080*/  @!P0 STS [R4], RZ ;  /* 0x000000ff04008388 */ /* 0x0007e20000000800 */
[----:B------:R-:W-:Y:S01]  /*1090*/  NOP ;  /* 0x0000000000007918 */ /* 0x000fe20000000000 */
[----:B------:R-:W-:Y:S05]  /*10a0*/  @P3 BRA `(.L_x_38) ;  /* 0x0000000000183947 */ /* 0x000fea0003800000 */
[----:B-1--45:R-:W1:Y:S01]  /*10b0*/  LDS R2, [UR8+0x8] ;  /* 0x00000808ff027984 */ /* 0x032e620008000800 */
[----:B--23--:R-:W2:Y:S01]  /*10c0*/  LDC.64 R4, c[0x0][0x390] ;  /* 0x0000e400ff047b82 */ /* 0x00cea20000000a00 */
[----:B------:R-:W-:Y:S02]  /*10d0*/  IMAD.MOV.U32 R3, RZ, RZ, 0x70 ;  /* 0x00000070ff037424 */ /* 0x000fe400078e00ff */
[----:B--2---:R2:W-:Y:S03]  /*10e0*/  STS.64 [UR8], R4 ;  /* 0x00000004ff007988 */ /* 0x0045e60008000a08 */
[----:B-1----:R-:W-:-:S05]  /*10f0*/  LOP3.LUT R2, R2, 0x10, R3, 0xd8, !PT ;  /* 0x0000001002027812 */ /* 0x002fca00078ed803 */
[----:B------:R2:W-:Y:S02]  /*1100*/  STS [UR8+0x8], R2 ;  /* 0x00000802ff007988 */ /* 0x0005e40008000808 */
.L_x_38:
[----:B-1----:R-:W-:Y:S05]  /*1110*/  BSYNC.RECONVERGENT B2 ;  /* 0x0000000000027941 */ /* 0x002fea0003800200 */
.L_x_37:
[----:B------:R-:W-:Y:S04]  /*1120*/  BSSY.RECONVERGENT B3, `(.L_x_39) ;  /* 0x0000033000037945 */ /* 0x000fe80003800200 */
[----:B------:R-:W-:Y:S04]  /*1130*/  BSSY.RELIABLE B2, `(.L_x_40) ;  /* 0x000002e000027945 */ /* 0x000fe80003800100 */
[----:B------:R-:W-:Y:S05]  /*1140*/  @P3 BRA `(.L_x_41) ;  /* 0x0000000000243947 */ /* 0x000fea0003800000 */
[----:B--2-45:R-:W1:Y:S01]  /*1150*/  LDS R2, [UR8+0x34] ;  /* 0x00003408ff027984 */ /* 0x034e620008000800 */
[----:B------:R-:W-:-:S05]  /*1160*/  IMAD.MOV.U32 R3, RZ, RZ, 0x7f000000 ;  /* 0x7f000000ff037424 */ /* 0x000fca00078e00ff */
[----:B-1----:R-:W-:-:S05]  /*1170*/  LOP3.LUT R2, R2, 0xff000000, R3, 0xb8, !PT ;  /* 0xff00000002027812 */ /* 0x002fca00078eb803 */
[----:B------:R1:W-:Y:S01]  /*1180*/  STS [UR8+0x34], R2 ;  /* 0x00003402ff007988 */ /* 0x0003e20008000808 */
[----:B------:R-:W-:Y:S05]  /*1190*/  @P3 BRA `(.L_x_42) ;  /* 0x0000000000183947 */ /* 0x000fea0003800000 */
[----:B-1----:R-:W1:Y:S01]  /*11a0*/  LDS R2, [UR8+0x38] ;  /* 0x00003808ff027984 */ /* 0x002e620008000800 */
[----:B------:R-:W-:-:S05]  /*11b0*/  IMAD.MOV.U32 R3, RZ, RZ, 0x7f ;  /* 0x0000007fff037424 */ /* 0x000fca00078e00ff */
[----:B-1----:R-:W-:-:S05]  /*11c0*/  LOP3.LUT R2, R2, 0xff, R3, 0xb8, !PT ;  /* 0x000000ff02027812 */ /* 0x002fca00078eb803 */
[----:B------:R1:W-:Y:S02]  /*11d0*/  STS [UR8+0x38], R2 ;  /* 0x00003802ff007988 */ /* 0x0003e40008000808 */
.L_x_41:
[----:B------:R-:W-:Y:S05]  /*11e0*/  @P3 BRA `(.L_x_43) ;  /* 0x00000000000c3947 */ /* 0x000fea0003800000 */
[----:B------:R1:W-:Y:S02]  /*11f0*/  STS [UR8+0x20], R7 ;  /* 0x00002007ff007988 */ /* 0x0003e40008000808 */
.L_x_42:
[----:B------:R-:W-:Y:S05]  /*1200*/  @P3 BRA `(.L_x_44) ;  /* 0x0000000000243947 */ /* 0x000fea0003800000 */
[----:B------:R1:W-:Y:S02]  /*1210*/  STS [UR8+0x24], R6 ;  /* 0x00002406ff007988 */ /* 0x0003e40008000808 */
.L_x_43:
[----:B------:R-:W-:Y:S05]  /*1220*/  @P3 BRA `(.L_x_45) ;  /* 0x00000000002c3947 */ /* 0x000fea0003800000 */
[----:B-12-45:R-:W1:Y:S01]  /*1230*/  LDS R2, [UR8+0x1c] ;  /* 0x00001c08ff027984 */ /* 0x036e620008000800 */
[----:B------:R-:W2:Y:S02]  /*1240*/  LDC.64 R6, c[0x0][0x3b8] ;  /* 0x0000ee00ff067b82 */ /* 0x000ea40000000a00 */
[--C-:B--2---:R-:W-:Y:S02]  /*1250*/  SHF.R.U32.HI R5, RZ, 0x4, R7.reuse ;  /* 0x00000004ff057819 */ /* 0x104fe40000011607 */
[----:B------:R-:W-:-:S05]  /*1260*/  SHF.R.U64 R3, R6, 0x4, R7 ;  /* 0x0000000406037819 */ /* 0x000fca0000001207 */
[----:B------:R2:W-:Y:S01]  /*1270*/  STS [UR8+0xc], R3 ;  /* 0x00000c03ff007988 */ /* 0x0005e20008000808 */
[----:B-1----:R-:W-:-:S05]  /*1280*/  LOP3.LUT R2, R2, 0xf, R5, 0xb8, !PT ;  /* 0x0000000f02027812 */ /* 0x002fca00078eb805 */
[----:B------:R2:W-:Y:S02]  /*1290*/  STS [UR8+0x1c], R2 ;  /* 0x00001c02ff007988 */ /* 0x0005e40008000808 */
.L_x_44:
[----:B------:R-:W-:Y:S05]  /*12a0*/  @P3 BRA `(.L_x_46) ;  /* 0x00000000001c3947 */ /* 0x000fea0003800000 */
[----:B-12-45:R-:W1:Y:S02]  /*12b0*/  LDS R2, [UR8+0x34] ;  /* 0x00003408ff027984 */ /* 0x036e640008000800 */
[----:B-1----:R-:W-:-:S05]  /*12c0*/  LOP3.LUT R2, R2, 0x7, RZ, 0xb8, !PT ;  /* 0x0000000702027812 */ /* 0x002fca00078eb8ff */
[----:B------:R1:W-:Y:S02]  /*12d0*/  STS [UR8+0x34], R2 ;  /* 0x00003402ff007988 */ /* 0x0003e40008000808 */
.L_x_45:
[----:B------:R-:W-:Y:S05]  /*12e0*/  @P3 BRA `(.L_x_47) ;  /* 0x00000000001c3947 */ /* 0x000fea0003800000 */
[----:B-12-45:R-:W1:Y:S02]  /*12f0*/  LDS R2, [UR8+0x34] ;  /* 0x00003408ff027984 */ /* 0x036e640008000800 */
[----:B-1----:R-:W-:-:S05]  /*1300*/  LOP3.LUT R2, R2, 0x38, RZ, 0xb8, !PT ;  /* 0x0000003802027812 */ /* 0x002fca00078eb8ff */
[----:B------:R1:W-:Y:S02]  /*1310*/  STS [UR8+0x34], R2 ;  /* 0x00003402ff007988 */ /* 0x0003e40008000808 */
.L_x_46:
[----:B------:R-:W-:Y:S05]  /*1320*/  @P3 BRA `(.L_x_48) ;  /* 0x00000000001c3947 */ /* 0x000fea0003800000 */
[----:B-12-45:R-:W1:Y:S02]  /*1330*/  LDS R2, [UR8+0x8] ;  /* 0x00000808ff027984 */ /* 0x036e640008000800 */
[----:B-1----:R-:W-:-:S05]  /*1340*/  LOP3.LUT R2, R2, 0x780, RZ, 0xb8, !PT ;  /* 0x0000078002027812 */ /* 0x002fca00078eb8ff */
[----:B------:R1:W-:Y:S02]  /*1350*/  STS [UR8+0x8], R2 ;  /* 0x00000802ff007988 */ /* 0x0003e40008000808 */
.L_x_47:
[----:B------:R-:W-:Y:S05]  /*1360*/  @P3 BRA `(.L_x_49) ;  /* 0x0000000000283947 */ /* 0x000fea0003800000 */
[----:B-12-45:R-:W1:Y:S02]  /*1370*/  LDS R2, [UR8+0x8] ;  /* 0x00000808ff027984 */ /* 0x036e640008000800 */
[----:B-1----:R-:W-:-:S05]  /*1380*/  LOP3.LUT R2, R2, 0x1800, RZ, 0xb8, !PT ;  /* 0x0000180002027812 */ /* 0x002fca00078eb8ff */
[----:B------:R1:W-:Y:S02]  /*1390*/  STS [UR8+0x8], R2 ;  /* 0x00000802ff007988 */ /* 0x0003e40008000808 */
.L_x_48:
[----:B------:R-:W-:Y:S05]  /*13a0*/  @P3 BREAK.RELIABLE B2 ;  /* 0x0000000000023942 */ /* 0x000fea0003800100 */
[----:B------:R-:W-:Y:S05]  /*13b0*/  @P3 BRA `(.L_x_50) ;  /* 0x0000000000243947 */ /* 0x000fea0003800000 */
[----:B-12-45:R-:W1:Y:S01]  /*13c0*/  LDS R2, [UR8+0x8] ;  /* 0x00000808ff027984 */ /* 0x036e620008000800 */
[----:B------:R-:W-:-:S05]  /*13d0*/  IMAD.MOV.U32 R3, RZ, RZ, 0x6000 ;  /* 0x00006000ff037424 */ /* 0x000fca00078e00ff */
[----:B-1----:R-:W-:-:S04]  /*13e0*/  LOP3.LUT R2, R2, 0x6000, R3, 0xd8, !PT ;  /* 0x0000600002027812 */ /* 0x002fc800078ed803 */
[----:B------:R-:W-:-:S05]  /*13f0*/  LOP3.LUT R2, R2, 0x400000, RZ, 0xb8, !PT ;  /* 0x0040000002027812 */ /* 0x000fca00078eb8ff */
[----:B------:R1:W-:Y:S02]  /*1400*/  STS [UR8+0x8], R2 ;  /* 0x00000802ff007988 */ /* 0x0003e40008000808 */
.L_x_49:
[----:B------:R-:W-:Y:S05]  /*1410*/  BSYNC.RELIABLE B2 ;  /* 0x0000000000027941 */ /* 0x000fea0003800100 */
.L_x_40:
[----:B-12-45:R-:W1:Y:S02]  /*1420*/  @!P3 LDS R2, [UR8+0x8] ;  /* 0x00000808ff02b984 */ /* 0x036e640008000800 */
[----:B-1----:R-:W-:-:S05]  /*1430*/  @!P3 LOP3.LUT R2, R2, 0x8000, RZ, 0xb8, !PT ;  /* 0x000080000202b812 */ /* 0x002fca00078eb8ff */
[----:B------:R1:W-:Y:S02]  /*1440*/  @!P3 STS [UR8+0x8], R2 ;  /* 0x00000802ff00b988 */ /* 0x0003e40008000808 */
.L_x_50:
[----:B------:R-:W-:Y:S05]  /*1450*/  BSYNC.RECONVERGENT B3 ;  /* 0x0000000000037941 */ /* 0x000fea0003800200 */
.L_x_39:
        /* <DEDUP_REMOVED lines=9> */
[----:B-1-3--:R-:W-:-:S05]  /*14f0*/  IMAD.SHL.U32 R4, R2, 0x4, RZ ;  /* 0x0000000402047824 */ /* 0x00afca00078e00ff */
[----:B------:R-:W1:Y:S01]  /*1500*/  LDS R5, [R4+UR8] ;  /* 0x0000000804057984 */ /* 0x000e620008000800 */
[----:B------:R-:W-:Y:S01]  /*1510*/  IADD3 R2, P1, PT, R4, UR20, RZ ;  /* 0x0000001404027c10 */ /* 0x000fe2000ff3e0ff */
[----:B------:R-:W-:-:S04]  /*1520*/  UMOV UR21, UR22 ;  /* 0x0000001600157c82 */ /* 0x000fc80008000000 */
[----:B------:R-:W-:-:S05]  /*1530*/  IMAD.X R3, RZ, RZ, UR22, P1 ;  /* 0x00000016ff037e24 */ /* 0x000fca00088e06ff */
[----:B-1----:R1:W2:Y:S01]  /*1540*/  ATOMG.E.EXCH.STRONG.GPU PT, RZ, [R2], R5 ;  /* 0x0000000502ff73a8 */ /* 0x0022a200041ee100 */
[----:B------:R-:W-:-:S04]  /*1550*/  DEPBAR {5,4,3,2,1,0} ;  /* 0x0000003f0000791a */ /* 0x000fc80000000000 */
[----:B------:R-:W3:Y:S02]  /*1560*/  CCTL.E.C.LDCU.IV.DEEP [UR20] ;  /* 0x0000000014007540 */ /* 0x000ee40009c08000 */
[----:B---3--:R1:W-:Y:S01]  /*1570*/  UTMACCTL.IV [UR20] ;  /* 0x00000000140079b9 */ /* 0x0083e20008000000 */
[----:B------:R-:W-:Y:S01]  /*1580*/  NOP ;  /* 0x0000000000007918 */ /* 0x000fe20000000000 */
.L_x_51:
[----:B------:R-:W-:Y:S05]  /*1590*/  @P0 BRA `(.L_x_52) ;  /* 0x00000000000c0947 */ /* 0x000fea0003800000 */
[----:B------:R0:W-:Y:S01]  /*15a0*/  UTMACMDFLUSH ;  /* 0x00000000000079b7 */ /* 0x0001e20000000000 */
[----:B------:R-:W-:Y:S05]  /*15b0*/  @P0 BRA `(.L_x_52) ;  /* 0x0000000000040947 */ /* 0x000fea0003800000 */
[----:B------:R-:W-:-:S04]  /*15c0*/  DEPBAR.LE SB0, 0x0 ;  /* 0x000080000000791a */ /* 0x000fc80000000000 */
.L_x_52:
[----:B------:R-:W-:Y:S05]  /*15d0*/  WARPSYNC.ALL ;  /* 0x0000000000007948 */ /* 0x000fea0003800000 */
[----:B------:R-:W-:Y:S01]  /*15e0*/  NOP ;  /* 0x0000000000007918 */ /* 0x000fe20000000000 */
[----:B--2---:R-:W-:Y:S01]  /*15f0*/  BAR.SYNC.DEFER_BLOCKING 0x0 ;  /* 0x0000000000007b1d */ /* 0x004fe20000010000 */
[----:B-1--45:R-:W-:Y:S01]  /*1600*/  SHF.R.U32.HI R2, RZ, 0x5, R0 ;  /* 0x00000005ff027819 */ /* 0x032fe20000011600 */
[----:B------:R-:W-:Y:S01]  /*1610*/  UIADD3 UR12, UPT, UPT, UR8, 0x4010, URZ ;  /* 0x00004010080c7890 */ /* 0x000fe2000fffe0ff */
[----:B------:R-:W-:Y:S01]  /*1620*/  ISETP.GE.AND P0, PT, R10, 0x1, PT ;  /* 0x000000010a00780c */ /* 0x000fe20003f06270 */
[----:B------:R-:W-:Y:S01]  /*1630*/  USHF.L.U32 UR15, UR7, 0x7, URZ ;  /* 0x00000007070f7899 */ /* 0x000fe200080006ff */
[----:B------:R-:W-:Y:S01]  /*1640*/  R2UR UR21, R2 ;  /* 0x00000000021572ca */ /* 0x000fe200000e0000 */
[----:B------:R-:W-:Y:S01]  /*1650*/  VOTEU.ALL UP0, P3 ;  /* 0x0000000000ff7886 */ /* 0x000fe20001800000 */
[----:B------:R-:W-:Y:S01]  /*1660*/  UMOV UR4, 0x1 ;  /* 0x0000000100047882 */ /* 0x000fe20000000000 */
[----:B------:R-:W-:Y:S01]  /*1670*/  VOTEU.ALL UP1, P3 ;  /* 0x0000000000ff7886 */ /* 0x000fe20001820000 */
[----:B------:R-:W-:Y:S01]  /*1680*/  USHF.L.U32 UR18, UR9, 0x7, URZ ;  /* 0x0000000709127899 */ /* 0x000fe200080006ff */
[----:B------:R-:W-:Y:S01]  /*1690*/  BSSY.RECONVERGENT B3, `(.L_x_53) ;  /* 0x0000018000037945 */ /* 0x000fe20003800200 */
[----:B------:R-:W-:-:S04]  /*16a0*/  @!UP0 UIADD3 UR10, UPT, UPT, -UR4, 0x100000, URZ ;  /* 0x00100000040a8890 */ /* 0x000fc8000fffe1ff */
[----:B------:R-:W-:Y:S02]  /*16b0*/  @!UP0 USHF.L.U32 UR11, UR10, 0xb, URZ ;  /* 0x0000000b0a0b8899 */ /* 0x000fe400080006ff */
[----:B------:R-:W-:Y:S02]  /*16c0*/  @!UP0 USHF.L.U32 UR10, UR10, 0x1, URZ ;  /* 0x000000010a0a8899 */ /* 0x000fe400080006ff */
[----:B------:R-:W-:-:S04]  /*16d0*/  @!UP0 UIADD3 UR4, UPT, UPT, -UR4, 0x100000, URZ ;  /* 0x0010000004048890 */ /* 0x000fc8000fffe1ff */
[----:B------:R-:W-:Y:S02]  /*16e0*/  @!UP0 USHF.L.U32 UR5, UR4, 0xb, URZ ;  /* 0x0000000b04058899 */ /* 0x000fe400080006ff */
[----:B------:R-:W-:Y:S01]  /*16f0*/  @!UP0 USHF.L.U32 UR4, UR4, 0x1, URZ ;  /* 0x0000000104048899 */ /* 0x000fe200080006ff */
[----:B------:R-:W-:Y:S01]  /*1700*/  VOTEU.ALL UP0, P3 ;  /* 0x0000000000ff7886 */ /* 0x000fe20001800000 */
[----:B------:R-:W1:Y:S04]  /*1710*/  FENCE.VIEW.ASYNC.S ;  /* 0x00000000000073c6 */ /* 0x000e680000000000 */
[----:B-1----:R1:W2:Y:S06]  /*1720*/  @!UP0 SYNCS.EXCH.64 URZ, [UR8+0x4000], UR10 ;  /* 0x0040000a08ff85b2 */ /* 0x0022ac0008000100 */
[----:B------:R1:W2:Y:S02]  /*1730*/  @!UP1 SYNCS.EXCH.64 URZ, [UR8+0x4010], UR4 ;  /* 0x0040100408ff95b2 */ /* 0x0002a40008000100 */
[----:B--2---:R-:W-:Y:S06]  /*1740*/  BAR.SYNC.DEFER_BLOCKING 0x0 ;  /* 0x0000000000007b1d */ /* 0x004fec0000010000 */
[----:B------:R-:W-:Y:S05]  /*1750*/  @P3 BRA `(.L_x_54) ;  /* 0x00000000002c3947 */ /* 0x000fea0003800000 */
[----:B-1----:R-:W-:Y:S02]  /*1760*/  UMOV UR4, 0x1 ;  /* 0x0000000100047882 */ /* 0x002fe40000000000 */
[----:B------:R-:W-:-:S04]  /*1770*/  UIADD3 UR10, UPT, UPT, -UR4, 0x100000, URZ ;  /* 0x00100000040a7890 */ /* 0x000fc8000fffe1ff */
[----:B------:R-:W-:Y:S02]  /*1780*/  USHF.L.U32 UR11, UR10, 0xb, URZ ;  /* 0x0000000b0a0b7899 */ /* 0x000fe400080006ff */
[----:B------:R-:W-:Y:S02]  /*1790*/  USHF.L.U32 UR10, UR10, 0x1, URZ ;  /* 0x000000010a0a7899 */ /* 0x000fe400080006ff */
[----:B------:R-:W-:-:S04]  /*17a0*/  UIADD3 UR4, UPT, UPT, -UR4, 0x100000, URZ ;  /* 0x0010000004047890 */ /* 0x000fc8000fffe1ff */
[----:B------:R-:W-:Y:S02]  /*17b0*/  USHF.L.U32 UR5, UR4, 0xb, URZ ;  /* 0x0000000b04057899 */ /* 0x000fe400080006ff */
[----:B------:R-:W-:Y:S01]  /*17c0*/  USHF.L.U32 UR4, UR4, 0x1, URZ ;  /* 0x0000000104047899 */ /* 0x000fe200080006ff */
[----:B------:R-:W1:Y:S03]  /*17d0*/  FENCE.VIEW.ASYNC.S ;  /* 0x00000000000073c6 */ /* 0x000e660000000000 */
[----:B-1----:R2:W4:Y:S08]  /*17e0*/  SYNCS.EXCH.64 URZ, [UR8+0x4008], UR10 ;  /* 0x0040080a08ff75b2 */ /* 0x0025300008000100 */
[----:B------:R2:W5:Y:S02]  /*17f0*/  SYNCS.EXCH.64 URZ, [UR8+0x4018], UR4 ;  /* 0x0040180408ff75b2 */ /* 0x0005640008000100 */
[----:B--2---:R-:W-:Y:S01]  /*1800*/  NOP ;  /* 0x0000000000007918 */ /* 0x004fe20000000000 */
.L_x_54:
[----:B-1----:R-:W-:Y:S05]  /*1810*/  BSYNC.RECONVERGENT B3 ;  /* 0x0000000000037941 */ /* 0x002fea0003800200 */
.L_x_53:
[----:B------:R-:W-:Y:S05]  /*1820*/  @!P0 BRA `(.L_x_55) ;  /* 0x0000000400c88947 */ /* 0x000fea0003800000 */
[----:B----45:R-:W-:Y:S01]  /*1830*/  BAR.SYNC.DEFER_BLOCKING 0x0 ;  /* 0x0000000000007b1d */ /* 0x030fe20000010000 */
[----:B------:R-:W-:Y:S01]  /*1840*/  @!P3 IMAD.MOV.U32 R2, RZ, RZ, 0x2000 ;  /* 0x00002000ff02b424 */ /* 0x000fe200078e00ff */
[----:B------:R-:W-:Y:S02]  /*1850*/  ELECT P1, URZ, PT ;  /* 0x0000000000ff782f */ /* 0x000fe40003820000 */
[----:B------:R-:W-:Y:S02]  /*1860*/  ELECT P0, URZ, PT ;  /* 0x0000000000ff782f */ /* 0x000fe40003800000 */
[C---:B------:R-:W-:Y:S01]  /*1870*/  ISETP.LT.U32.AND P1, PT, R132.reuse, 0x20, P1 ;  /* 0x000000208400780c */ /* 0x040fe20000f21070 */
[----:B------:R-:W-:Y:S01]  /*1880*/  UMOV UR11, UR15 ;  /* 0x0000000f000b7c82 */ /* 0x000fe20008000000 */
[----:B------:R-:W-:Y:S01]  /*1890*/  ISETP.LT.U32.AND P0, PT, R132, 0x20, P0 ;  /* 0x000000208400780c */ /* 0x000fe20000701070 */
[----:B------:R-:W-:-:S10]  /*18a0*/  UIADD3 UR16, UPT, UPT, UR8, 0x2000, URZ ;  /* 0x0000200008107890 */ /* 0x000fd4000fffe0ff */
[----:B------:R-:W-:Y:S01]  /*18b0*/  VOTEU.ANY UP0, P1 ;  /* 0x0000000000ff7886 */ /* 0x000fe20000800100 */
[----:B------:R-:W-:Y:S01]  /*18c0*/  VOTEU.ANY UP2, P1 ;  /* 0x0000000000ff7886 */ /* 0x000fe20000840100 */
[----:B------:R-:W-:Y:S01]  /*18d0*/  VOTEU.ANY UP1, P0 ;  /* 0x0000000000ff7886 */ /* 0x000fe20000020100 */
[----:B------:R-:W-:Y:S01]  /*18e0*/  VOTEU.ANY UP3, P0 ;  /* 0x0000000000ff7886 */ /* 0x000fe20000060100 */
[----:B------:R1:W-:Y:S01]  /*18f0*/  @!P3 SYNCS.ARRIVE.TRANS64 RZ, [UR8+0x4000], R2 ;  /* 0x00400002ffffb9a7 */ /* 0x0003e20008000008 */
[----:B------:R2:W-:Y:S06]  /*1900*/  MEMBAR.ALL.CTA ;  /* 0x0000000000007992 */ /* 0x0005ec0000008000 */
[----:B--2---:R-:W2:Y:S01]  /*1910*/  FENCE.VIEW.ASYNC.S ;  /* 0x00000000000073c6 */ /* 0x004ea20000000000 */
[----:B------:R-:W-:Y:S01]  /*1920*/  @UP0 UIADD3 UR9, UPT, UPT, UR8, 0x4000, URZ ;  /* 0x0000400008090890 */ /* 0x000fe2000fffe0ff */
[----:B------:R-:W-:Y:S01]  /*1930*/  @UP0 UMOV UR10, URZ ;  /* 0x000000ff000a0c82 */ /* 0x000fe20008000000 */
[----:B------:R-:W-:Y:S01]  /*1940*/  @UP1 UIADD3 UR17, UPT, UPT, UR8, 0x4000, URZ ;  /* 0x0000400008111890 */ /* 0x000fe2000fffe0ff */
[----:B------:R-:W-:Y:S01]  /*1950*/  @UP1 UMOV UR19, URZ ;  /* 0x000000ff00131c82 */ /* 0x000fe20008000000 */
[----:B------:R-:W-:Y:S01]  /*1960*/  UISETP.NE.U32.AND UP0, UPT, UR21, URZ, UPT ;  /* 0x000000ff1500728c */ /* 0x000fe2000bf05070 */
[----:B--2---:R-:W-:Y:S06]  /*1970*/  BAR.SYNC.DEFER_BLOCKING 0x0 ;  /* 0x0000000000007b1d */ /* 0x004fec0000010000 */
[----:B------:R1:W-:Y:S02]  /*1980*/  @UP2 UTMALDG.2D [UR8], [UR24] ;  /* 0x00000008180025b4 */ /* 0x0003e40008008000 */
[----:B------:R-:W-:Y:S06]  /*1990*/  BAR.SYNC.DEFER_BLOCKING 0x0 ;  /* 0x0000000000007b1d */ /* 0x000fec0000010000 */
[----:B------:R1:W-:Y:S02]  /*19a0*/  @UP3 UTMALDG.2D [UR16], [UR26] ;  /* 0x000000101a0035b4 */ /* 0x0003e40008008000 */
[----:B------:R-:W-:Y:S06]  /*19b0*/  BAR.SYNC.DEFER_BLOCKING 0x0 ;  /* 0x0000000000007b1d */ /* 0x000fec0000010000 */
[----:B------:R-:W2:Y:S02]  /*19c0*/  SYNCS.PHASECHK.TRANS64.TRYWAIT P0, [UR8+0x4000], RZ ;  /* 0x004000ffff0075a7 */ /* 0x000ea40008001108 */
[----:B-12---:R-:W-:Y:S05]  /*19d0*/  @!P0 BRA `(.L_x_56) ;  /* 0x0000000c00d48947 */ /* 0x006fea0003800000 */
.L_x_70:
[----:B------:R-:W-:Y:S05]  /*19e0*/  BRA.U UP0, `(.L_x_57) ;  /* 0x0000000100287547 */ /* 0x000fea000b800000 */
[----:B------:R-:W-:Y:S02]  /*19f0*/  USHF.R.U32.HI UR4, URZ, 0x4, UR8 ;  /* 0x00000004ff047899 */ /* 0x000fe40008011608 */
[----:B------:R-:W-:Y:S02]  /*1a00*/  USHF.R.U32.HI UR6, URZ, 0x4, UR16 ;  /* 0x00000004ff067899 */ /* 0x000fe40008011610 */
[----:B------:R-:W-:Y:S02]  /*1a10*/  USGXT.U32 UR4, UR4, 0xe ;  /* 0x0000000e0404789a */ /* 0x000fe40008000000 */
[----:B------:R-:W-:Y:S01]  /*1a20*/  USGXT.U32 UR6, UR6, 0xe ;  /* 0x0000000e0606789a */ /* 0x000fe20008000000 */
[----:B------:R-:W-:Y:S01]  /*1a30*/  UMOV UR10, 0x0 ;  /* 0x00000000000a7882 */ /* 0x000fe20000000000 */
[----:B------:R-:W-:Y:S01]  /*1a40*/  UMOV UR11, 0x8210010 ;  /* 0x08210010000b7882 */ /* 0x000fe20000000000 */
[----:B------:R-:W-:Y:S01]  /*1a50*/  UMOV UR5, 0xc0004010 ;  /* 0xc000401000057882 */ /* 0x000fe20000000000 */
[----:B------:R-:W-:-:S05]  /*1a60*/  UMOV UR7, 0x40004040 ;  /* 0x4000404000077882 */ /* 0x000fca0000000000 */
[----:B------:R1:W-:Y:S01]  /*1a70*/  UTCQMMA gdesc[UR4], gdesc[UR6], tmem[UR23], tmem[UR10], idesc[UR11], !UPT ;  /* 0x00ff0a06040075ea */ /* 0x0003e2000f800317 */
[----:B------:R-:W-:Y:S02]  /*1a80*/  NOP ;  /* 0x0000000000007918 */ /* 0x000fe40000000000 */
.L_x_57:
[----:B------:R-:W-:Y:S01]  /*1a90*/  ELECT P0, URZ, PT ;  /* 0x0000000000ff782f */ /* 0x000fe20003800000 */
[----:B-1----:R-:W-:Y:S01]  /*1aa0*/  UMOV UR4, UR12 ;  /* 0x0000000c00047c82 */ /* 0x002fe20008000000 */
[----:B------:R-:W-:Y:S02]  /*1ab0*/  UMOV UR5, URZ ;  /* 0x000000ff00057c82 */ /* 0x000fe40008000000 */
[----:B------:R-:W-:-:S13]  /*1ac0*/  ISETP.LT.U32.AND P0, PT, R132, 0x20, P0 ;  /* 0x000000208400780c */ /* 0x000fda0000701070 */
[----:B------:R-:W-:Y:S01]  /*1ad0*/  VOTEU.ANY UP0, P0 ;  /* 0x0000000000ff7886 */ /* 0x000fe20000000100 */
[----:B------:R-:W-:Y:S01]  /*1ae0*/  VOTEU.ANY UP1, P0 ;  /* 0x0000000000ff7886 */ /* 0x000fe20000020100 */
[----:B------:R-:W-:-:S03]  /*1af0*/  ISETP.GE.U32.AND P0, PT, R10, 0x21, PT ;  /* 0x000000210a00780c */ /* 0x000fc60003f06070 */
[----:B------:R-:W-:Y:S02]  /*1b00*/  @UP0 UMOV UR4, UR4 ;  /* 0x0000000400040c82 */ /* 0x000fe40008000000 */
[----:B------:R1:W-:Y:S01]  /*1b10*/  @UP1 UTCBAR [UR4], URZ ;  /* 0x000000ff040013e9 */ /* 0x0003e200080000ff */
[----:B------:R-:W-:Y:S06]  /*1b20*/  BAR.SYNC.DEFER_BLOCKING 0x0 ;  /* 0x0000000000007b1d */ /* 0x000fec0000010000 */
[----:B------:R-:W2:Y:S02]  /*1b30*/  SYNCS.PHASECHK.TRANS64.TRYWAIT P1, [UR8+0x4010], RZ ;  /* 0x004010ffff0075a7 */ /* 0x000ea40008021108 */
[----:B-12---:R-:W-:Y:S05]  /*1b40*/  @!P1 BRA `(.L_x_58) ;  /* 0x0000000c00849947 */ /* 0x006fea0003800000 */
.L_x_71:
[----:B------:R-:W-:Y:S01]  /*1b50*/  UMOV UR4, URZ ;  /* 0x000000ff00047c82 */ /* 0x000fe20008000000 */
[----:B------:R-:W-:Y:S05]  /*1b60*/  @!P0 BRA `(.L_x_55) ;  /* 0x0000000000f88947 */ /* 0x000fea0003800000 */
[----:B------:R-:W1:Y:S01]  /*1b70*/  LDCU UR28, c[0x0][0x3a0] ;  /* 0x00007400ff1c77ac */ /* 0x000e620008000800 */
[----:B------:R-:W-:Y:S01]  /*1b80*/  UMOV UR5, 0x1 ;  /* 0x0000000100057882 */ /* 0x000fe20000000000 */
[----:B------:R-:W-:-:S05]  /*1b90*/  UMOV UR14, 0x20 ;  /* 0x00000020000e7882 */ /* 0x000fca0000000000 */
.L_x_62:
[----:B------:R-:W-:Y:S01]  /*1ba0*/  BAR.SYNC.DEFER_BLOCKING 0x0 ;  /* 0x0000000000007b1d */ /* 0x000fe20000010000 */
[----:B------:R-:W-:Y:S01]  /*1bb0*/  ULEA UR9, UR5, UR8, 0x3 ;  /* 0x0000000805097291 */ /* 0x000fe2000f8e18ff */
[----:B------:R-:W-:Y:S01]  /*1bc0*/  @!P3 IMAD.MOV.U32 R2, RZ, RZ, 0x2000 ;  /* 0x00002000ff02b424 */ /* 0x000fe200078e00ff */
[----:B------:R-:W-:Y:S01]  /*1bd0*/  ELECT P1, URZ, PT ;  /* 0x0000000000ff782f */ /* 0x000fe20003820000 */
[----:B------:R-:W-:-:S03]  /*1be0*/  ULEA UR12, UR5, UR8, 0xc ;  /* 0x00000008050c7291 */ /* 0x000fc6000f8e60ff */
[----:B------:R-:W-:Y:S02]  /*1bf0*/  ISETP.LT.U32.AND P1, PT, R132, 0x20, P1 ;  /* 0x000000208400780c */ /* 0x000fe40000f21070 */
[----:B------:R-:W-:Y:S01]  /*1c00*/  ELECT P0, URZ, PT ;  /* 0x0000000000ff782f */ /* 0x000fe20003800000 */
[----:B------:R-:W-:-:S03]  /*1c10*/  UIADD3 UR16, UPT, UPT, UR12, 0x2000, URZ ;  /* 0x000020000c107890 */ /* 0x000fc6000fffe0ff */
[----:B------:R-:W-:Y:S01]  /*1c20*/  ISETP.LT.U32.AND P0, PT, R132, 0x20, P0 ;  /* 0x000000208400780c */ /* 0x000fe20000701070 */
[----:B------:R-:W-:Y:S01]  /*1c30*/  UMOV UR19, UR14 ;  /* 0x0000000e00137c82 */ /* 0x000fe20008000000 */
[----:B------:R-:W-:-:S05]  /*1c40*/  USHF.L.U32 UR6, UR4, 0x1f, URZ ;  /* 0x0000001f04067899 */ /* 0x000fca00080006ff */
[----:B------:R-:W-:Y:S01]  /*1c50*/  VOTEU.ANY UP0, P1 ;  /* 0x0000000000ff7886 */ /* 0x000fe20000800100 */
[----:B------:R2:W-:Y:S01]  /*1c60*/  @!P3 SYNCS.ARRIVE.TRANS64 RZ, [UR9+0x4000], R2 ;  /* 0x00400002ffffb9a7 */ /* 0x0005e20008000009 */
[----:B------:R4:W-:Y:S06]  /*1c70*/  MEMBAR.ALL.CTA ;  /* 0x0000000000007992 */ /* 0x0009ec0000008000 */
[----:B----4-:R-:W4:Y:S01]  /*1c80*/  FENCE.VIEW.ASYNC.S ;  /* 0x00000000000073c6 */ /* 0x010f220000000000 */
[----:B------:R-:W-:Y:S01]  /*1c90*/  @UP0 UIADD3 UR13, UPT, UPT, UR9, 0x4000, URZ ;  /* 0x00004000090d0890 */ /* 0x000fe2000fffe0ff */
[----:B----4-:R-:W-:Y:S01]  /*1ca0*/  VOTEU.ANY UP0, P1 ;  /* 0x0000000000ff7886 */ /* 0x010fe20000800100 */
[----:B------:R-:W-:Y:S01]  /*1cb0*/  VOTEU.ANY UP1, P0 ;  /* 0x0000000000ff7886 */ /* 0x000fe20000020100 */
[----:B--2---:R-:W-:-:S04]  /*1cc0*/  IMAD.U32 R2, RZ, RZ, UR6 ;  /* 0x00000006ff027e24 */ /* 0x004fc8000f8e00ff */
[----:B------:R-:W-:Y:S01]  /*1cd0*/  @UP1 UIADD3 UR17, UPT, UPT, UR9, 0x4000, URZ ;  /* 0x0000400009111890 */ /* 0x000fe2000fffe0ff */
[----:B------:R-:W-:Y:S01]  /*1ce0*/  VOTEU.ANY UP1, P0 ;  /* 0x0000000000ff7886 */ /* 0x000fe20000020100 */
[----:B------:R-:W-:Y:S06]  /*1cf0*/  BAR.SYNC.DEFER_BLOCKING 0x0 ;  /* 0x0000000000007b1d */ /* 0x000fec0000010000 */
[----:B------:R2:W-:Y:S01]  /*1d00*/  @UP0 UTMALDG.2D [UR12], [UR24] ;  /* 0x0000000c180005b4 */ /* 0x0005e20008008000 */
[----:B------:R-:W-:Y:S01]  /*1d10*/  UISETP.NE.U32.AND UP0, UPT, UR21, URZ, UPT ;  /* 0x000000ff1500728c */ /* 0x000fe2000bf05070 */
[----:B------:R-:W-:Y:S06]  /*1d20*/  BAR.SYNC.DEFER_BLOCKING 0x0 ;  /* 0x0000000000007b1d */ /* 0x000fec0000010000 */
[----:B------:R2:W-:Y:S02]  /*1d30*/  @UP1 UTMALDG.2D [UR16], [UR26] ;  /* 0x000000101a0015b4 */ /* 0x0005e40008008000 */
[----:B------:R-:W-:Y:S06]  /*1d40*/  BAR.SYNC.DEFER_BLOCKING 0x0 ;  /* 0x0000000000007b1d */ /* 0x000fec0000010000 */
[----:B------:R-:W4:Y:S02]  /*1d50*/  SYNCS.PHASECHK.TRANS64.TRYWAIT P0, [UR9+0x4000], R2 ;  /* 0x00400002ff0075a7 */ /* 0x000f240008001109 */
[----:B--2-4-:R-:W-:Y:S05]  /*1d60*/  @!P0 BRA `(.L_x_59) ;  /* 0x0000000c00088947 */ /* 0x014fea0003800000 */
.L_x_72:
        /* <DEDUP_REMOVED lines=9> */
[----:B------:R2:W-:Y:S01]  /*1e00*/  UTCQMMA gdesc[UR6], gdesc[UR10], tmem[UR23], tmem[UR12], idesc[UR13], UPT ;  /* 0x00ff0c0a060075ea */ /* 0x0005e2000b800317 */
[----:B------:R-:W-:Y:S02]  /*1e10*/  NOP ;  /* 0x0000000000007918 */ /* 0x000fe40000000000 */
.L_x_60:
[----:B------:R-:W-:Y:S01]  /*1e20*/  ELECT P0, URZ, PT ;  /* 0x0000000000ff782f */ /* 0x000fe20003800000 */
[----:B--2---:R-:W-:-:S03]  /*1e30*/  UIADD3 UR6, UPT, UPT, UR9, 0x4010, URZ ;  /* 0x0000401009067890 */ /* 0x004fc6000fffe0ff */
[----:B------:R-:W-:Y:S01]  /*1e40*/  ISETP.LT.U32.AND P0, PT, R132, 0x20, P0 ;  /* 0x000000208400780c */ /* 0x000fe20000701070 */
[----:B------:R-:W-:-:S12]  /*1e50*/  UMOV UR7, URZ ;  /* 0x000000ff00077c82 */ /* 0x000fd80008000000 */
[----:B------:R-:W-:Y:S01]  /*1e60*/  VOTEU.ANY UP0, P0 ;  /* 0x0000000000ff7886 */ /* 0x000fe20000000100 */
[----:B------:R-:W-:-:S04]  /*1e70*/  VOTEU.ANY UP1, P0 ;  /* 0x0000000000ff7886 */ /* 0x000fc80000020100 */
[----:B------:R-:W-:Y:S02]  /*1e80*/  @UP0 UMOV UR6, UR6 ;  /* 0x0000000600060c82 */ /* 0x000fe40008000000 */
[----:B------:R2:W-:Y:S01]  /*1e90*/  @UP1 UTCBAR [UR6], URZ ;  /* 0x000000ff060013e9 */ /* 0x0005e200080000ff */
[----:B------:R-:W-:Y:S06]  /*1ea0*/  BAR.SYNC.DEFER_BLOCKING 0x0 ;  /* 0x0000000000007b1d */ /* 0x000fec0000010000 */
[----:B------:R-:W4:Y:S02]  /*1eb0*/  SYNCS.PHASECHK.TRANS64.TRYWAIT P0, [UR9+0x4010], R2 ;  /* 0x00401002ff0075a7 */ /* 0x000f240008001109 */
[----:B--2-4-:R-:W-:Y:S05]  /*1ec0*/  @!P0 BRA `(.L_x_61) ;  /* 0x0000000800bc8947 */ /* 0x014fea0003800000 */
.L_x_73:
[----:B------:R-:W-:Y:S02]  /*1ed0*/  UIADD3 UR5, UPT, UPT, UR5, 0x1, URZ ;  /* 0x0000000105057890 */ /* 0x000fe4000fffe0ff */
[----:B------:R-:W-:Y:S02]  /*1ee0*/  UIADD3 UR14, UPT, UPT, UR14, 0x20, URZ ;  /* 0x000000200e0e7890 */ /* 0x000fe4000fffe0ff */
[----:B------:R-:W-:-:S04]  /*1ef0*/  UISETP.NE.U32.AND UP0, UPT, UR5, 0x2, UPT ;  /* 0x000000020500788c */ /* 0x000fc8000bf05070 */
[----:B------:R-:W-:Y:S02]  /*1f00*/  USEL UR6, URZ, 0x1, UP0 ;  /* 0x00000001ff067887 */ /* 0x000fe40008000000 */
[----:B------:R-:W-:Y:S02]  /*1f10*/  USEL UR5, UR5, URZ, UP0 ;  /* 0x000000ff05057287 */ /* 0x000fe40008000000 */
[----:B-1----:R-:W-:Y:S02]  /*1f20*/  UISETP.GE.AND UP0, UPT, UR14, UR28, UPT ;  /* 0x0000001c0e00728c */ /* 0x002fe4000bf06270 */
[----:B------:R-:W-:-:S07]  /*1f30*/  ULOP3.LUT UR4, UR4, UR6, URZ, 0x3c, !UPT ;  /* 0x0000000604047292 */ /* 0x000fce000f8e3cff */
[----:B------:R-:W-:Y:S05]  /*1f40*/  BRA.U !UP0, `(.L_x_62) ;  /* 0xfffffffd08147547 */ /* 0x000fea000b83ffff */
.L_x_55:
[----:B----45:R-:W-:Y:S06]  /*1f50*/  BAR.SYNC.DEFER_BLOCKING 0x0 ;  /* 0x0000000000007b1d */ /* 0x030fec0000010000 */
[----:B------:R-:W-:Y:S04]  /*1f60*/  BSSY.RECONVERGENT B3, `(.L_x_63) ;  /* 0x0000004000037945 */ /* 0x000fe80003800200 */
[----:B------:R-:W-:Y:S05]  /*1f70*/  @P3 BRA `(.L_x_64) ;  /* 0x0000000000083947 */ /* 0x000fea0003800000 */
[----:B------:R-:W1:Y:S02]  /*1f80*/  SYNCS.CCTL.IV [UR8+0x4000] ;  /* 0x00400000ff0079b1 */ /* 0x000e640008000008 */
[----:B-1----:R-:W1:Y:S02]  /*1f90*/  SYNCS.CCTL.IV [UR8+0x4010] ;  /* 0x00401000ff0079b1 */ /* 0x002e640008000008 */
.L_x_64:
[----:B------:R-:W-:Y:S05]  /*1fa0*/  BSYNC.RECONVERGENT B3 ;  /* 0x0000000000037941 */ /* 0x000fea0003800200 */
.L_x_63:
[----:B-1----:R-:W-:Y:S06]  /*1fb0*/  BAR.SYNC.DEFER_BLOCKING 0x0 ;  /* 0x0000000000007b1d */ /* 0x002fec0000010000 */
[----:B------:R-:W-:Y:S04]  /*1fc0*/  BSSY.RECONVERGENT B3, `(.L_x_65) ;  /* 0x0000004000037945 */ /* 0x000fe80003800200 */
[----:B------:R-:W-:Y:S05]  /*1fd0*/  @P3 BRA `(.L_x_66) ;  /* 0x0000000000083947 */ /* 0x000fea0003800000 */
[----:B------:R-:W1:Y:S02]  /*1fe0*/  SYNCS.CCTL.IV [UR8+0x4008] ;  /* 0x00400800ff0079b1 */ /* 0x000e640008000008 */
[----:B-1----:R-:W1:Y:S02]  /*1ff0*/  SYNCS.CCTL.IV [UR8+0x4018] ;  /* 0x00401800ff0079b1 */ /* 0x002e640008000008 */
.L_x_66:
[----:B------:R-:W-:Y:S05]  /*2000*/  BSYNC.RECONVERGENT B3 ;  /* 0x0000000000037941 */ /* 0x000fea0003800200 */
.L_x_65:
[----:B------:R-:W-:Y:S01]  /*2010*/  USHF.L.U32 UR21, UR21, 0x15, URZ ;  /* 0x0000001515157899 */ /* 0x000fe200080006ff */
[C---:B------:R-:W-:Y:S01]  /*2020*/  IMAD.SHL.U32 R2, R0.reuse, 0x80, RZ ;  /* 0x0000008000027824 */ /* 0x040fe200078e00ff */
[----:B------:R-:W-:Y:S01]  /*2030*/  ELECT P0, URZ, PT ;  /* 0x0000000000ff782f */ /* 0x000fe20003800000 */
[----:B------:R-:W-:Y:S01]  /*2040*/  IMAD.SHL.U32 R3, R0, 0x10, RZ ;  /* 0x0000001000037824 */ /* 0x000fe200078e00ff */
[----:B------:R-:W-:Y:S02]  /*2050*/  ULOP3.LUT UR21, UR21, 0x600000, URZ, 0xc0, !UPT ;  /* 0x0060000015157892 */ /* 0x000fe4000f8ec0ff */
[----:B------:R-:W-:Y:S01]  /*2060*/  LOP3.LUT R0, R2, 0x3f80, RZ, 0xc0, !PT ;  /* 0x00003f8002007812 */ /* 0x000fe200078ec0ff */
[----:B------:R-:W-:Y:S01]  /*2070*/  UMOV UR9, UR18 ;  /* 0x0000001200097c82 */ /* 0x000fe20008000000 */
[----:B------:R-:W-:Y:S01]  /*2080*/  UIADD3 UR21, UPT, UPT, UR23, UR21, URZ ;  /* 0x0000001517157290 */ /* 0x000fe2000fffe0ff */
[----:B------:R-:W-:Y:S01]  /*2090*/  ISETP.LT.U32.AND P0, PT, R132, 0x20, P0 ;  /* 0x000000208400780c */ /* 0x000fe20000701070 */
[----:B------:R-:W-:Y:S01]  /*20a0*/  UMOV UR10, UR15 ;  /* 0x0000000f000a7c82 */ /* 0x000fe20008000000 */
[----:B------:R-:W-:-:S04]  /*20b0*/  LOP3.LUT R0, R0, 0x70, R3, 0xf8, !PT ;  /* 0x0000007000007812 */ /* 0x000fc800078ef803 */
[C---:B------:R-:W-:Y:S02]  /*20c0*/  LOP3.LUT R2, R0.reuse, 0x10, RZ, 0x3c, !PT ;  /* 0x0000001000027812 */ /* 0x040fe400078e3cff */
[----:B---3--:R-:W2:Y:S01]  /*20d0*/  LDTM.x128 R4, tmem[UR21] ;  /* 0x00000015000479ee */ /* 0x008ea200083c0000 */
[----:B------:R-:W-:Y:S01]  /*20e0*/  LOP3.LUT R3, R0, 0x20, RZ, 0x3c, !PT ;  /* 0x0000002000037812 */ /* 0x000fe200078e3cff */
[----:B------:R-:W-:-:S03]  /*20f0*/  NOP ;  /* 0x0000000000007918 */ /* 0x000fc60000000000 */
[----:B--2---:R-:W-:Y:S01]  /*2100*/  VOTEU.ANY UP0, P0 ;  /* 0x0000000000ff7886 */ /* 0x004fe20000000100 */
[----:B------:R-:W-:-:S04]  /*2110*/  VOTEU.ANY UP1, P0 ;  /* 0x0000000000ff7886 */ /* 0x000fc80000020100 */
[----:B------:R-:W-:Y:S01]  /*2120*/  @UP0 UMOV UR21, UR22 ;  /* 0x0000001600150c82 */ /* 0x000fe20008000000 */
[----:B------:R-:W-:Y:S02]  /*2130*/  F2FP.SATFINITE.E4M3.F32.PACK_AB_MERGE_C R6, R7, R6, RZ ;  /* 0x000000060706723e */ /* 0x000fe400048070ff */
[----:B------:R-:W-:Y:S02]  /*2140*/  F2FP.SATFINITE.E4M3.F32.PACK_AB_MERGE_C R10, R11, R10, RZ ;  /* 0x0000000a0b0a723e */ /* 0x000fe400048070ff */
[----:B------:R-:W-:Y:S02]  /*2150*/  F2FP.SATFINITE.E4M3.F32.PACK_AB_MERGE_C R14, R15, R14, RZ ;  /* 0x0000000e0f0e723e */ /* 0x000fe400048070ff */
[----:B------:R-:W-:Y:S02]  /*2160*/  F2FP.SATFINITE.E4M3.F32.PACK_AB_MERGE_C R7, R19, R18, RZ ;  /* 0x000000121307723e */ /* 0x000fe400048070ff */
[----:B------:R-:W-:Y:S02]  /*2170*/  F2FP.SATFINITE.E4M3.F32.PACK_AB_MERGE_C R22, R23, R22, RZ ;  /* 0x000000161716723e */ /* 0x000fe400048070ff */
[----:B------:R-:W-:-:S02]  /*2180*/  F2FP.SATFINITE.E4M3.F32.PACK_AB_MERGE_C R26, R27, R26, RZ ;  /* 0x0000001a1b1a723e */ /* 0x000fc400048070ff */
        /* <DEDUP_REMOVED lines=11> */
[----:B------:R-:W-:-:S02]  /*2240*/  F2FP.SATFINITE.E4M3.F32.PACK_AB_MERGE_C R4, R5, R4, R6 ;  /* 0x000000040504723e */ /* 0x000fc40004807006 */
[----:B------:R-:W-:Y:S02]  /*2250*/  F2FP.SATFINITE.E4M3.F32.PACK_AB_MERGE_C R74, R75, R74, RZ ;  /* 0x0000004a4b4a723e */ /* 0x000fe400048070ff */
[----:B------:R-:W-:Y:S02]  /*2260*/  F2FP.SATFINITE.E4M3.F32.PACK_AB_MERGE_C R78, R79, R78, RZ ;  /* 0x0000004e4f4e723e */ /* 0x000fe400048070ff */
[----:B------:R-:W-:Y:S02]  /*2270*/  F2FP.SATFINITE.E4M3.F32.PACK_AB_MERGE_C R71, R83, R82, RZ ;  /* 0x000000525347723e */ /* 0x000fe400048070ff */
[----:B------:R-:W-:Y:S02]  /*2280*/  F2FP.SATFINITE.E4M3.F32.PACK_AB_MERGE_C R86, R87, R86, RZ ;  /* 0x000000565756723e */ /* 0x000fe400048070ff */
[----:B------:R-:W-:Y:S02]  /*2290*/  F2FP.SATFINITE.E4M3.F32.PACK_AB_MERGE_C R5, R9, R8, R10 ;  /* 0x000000080905723e */ /* 0x000fe4000480700a */
[----:B------:R-:W-:-:S02]  /*22a0*/  F2FP.SATFINITE.E4M3.F32.PACK_AB_MERGE_C R6, R13, R12, R14 ;  /* 0x0000000c0d06723e */ /* 0x000fc4000480700e */
[----:B------:R-:W-:Y:S02]  /*22b0*/  F2FP.SATFINITE.E4M3.F32.PACK_AB_MERGE_C R7, R17, R16, R7 ;  /* 0x000000101107723e */ /* 0x000fe40004807007 */
[----:B------:R-:W-:Y:S02]  /*22c0*/  F2FP.SATFINITE.E4M3.F32.PACK_AB_MERGE_C R20, R21, R20, R22 ;  /* 0x000000141514723e */ /* 0x000fe40004807016 */
[----:B------:R-:W-:Y:S01]  /*22d0*/  F2FP.SATFINITE.E4M3.F32.PACK_AB_MERGE_C R90, R91, R90, RZ ;  /* 0x0000005a5b5a723e */ /* 0x000fe200048070ff */
[----:B-1----:R1:W-:Y:S01]  /*22e0*/  STS.128 [R0+UR8], R4 ;  /* 0x0000000400007988 */ /* 0x0023e20008000c08 */
[----:B------:R-:W-:Y:S02]  /*22f0*/  F2FP.SATFINITE.E4M3.F32.PACK_AB_MERGE_C R94, R95, R94, RZ ;  /* 0x0000005e5f5e723e */ /* 0x000fe400048070ff */
[----:B------:R-:W-:Y:S02]  /*2300*/  F2FP.SATFINITE.E4M3.F32.PACK_AB_MERGE_C R98, R99, R98, RZ ;  /* 0x000000626362723e */ /* 0x000fe400048070ff */
[----:B------:R-:W-:-:S02]  /*2310*/  F2FP.SATFINITE.E4M3.F32.PACK_AB_MERGE_C R102, R103, R102, RZ ;  /* 0x000000666766723e */ /* 0x000fc400048070ff */
[----:B------:R-:W-:Y:S02]  /*2320*/  F2FP.SATFINITE.E4M3.F32.PACK_AB_MERGE_C R21, R25, R24, R26 ;  /* 0x000000181915723e */ /* 0x000fe4000480701a */
[----:B------:R-:W-:Y:S02]  /*2330*/  F2FP.SATFINITE.E4M3.F32.PACK_AB_MERGE_C R22, R29, R28, R30 ;  /* 0x0000001c1d16723e */ /* 0x000fe4000480701e */
[----:B------:R-:W-:Y:S02]  /*2340*/  F2FP.SATFINITE.E4M3.F32.PACK_AB_MERGE_C R23, R33, R32, R23 ;  /* 0x000000202117723e */ /* 0x000fe40004807017 */
[----:B------:R-:W-:Y:S02]  /*2350*/  F2FP.SATFINITE.E4M3.F32.PACK_AB_MERGE_C R36, R37, R36, R38 ;  /* 0x000000242524723e */ /* 0x000fe40004807026 */
[----:B------:R-:W-:Y:S01]  /*2360*/  F2FP.SATFINITE.E4M3.F32.PACK_AB_MERGE_C R106, R107, R106, RZ ;  /* 0x0000006a6b6a723e */ /* 0x000fe200048070ff */
[----:B------:R1:W-:Y:S01]  /*2370*/  STS.128 [R2+UR8], R20 ;  /* 0x0000001402007988 */ /* 0x0003e20008000c08 */
[----:B------:R-:W-:-:S02]  /*2380*/  F2FP.SATFINITE.E4M3.F32.PACK_AB_MERGE_C R110, R111, R110, RZ ;  /* 0x0000006e6f6e723e */ /* 0x000fc400048070ff */
[----:B------:R-:W-:Y:S02]  /*2390*/  F2FP.SATFINITE.E4M3.F32.PACK_AB_MERGE_C R114, R115, R114, RZ ;  /* 0x000000727372723e */ /* 0x000fe400048070ff */
[----:B------:R-:W-:Y:S02]  /*23a0*/  F2FP.SATFINITE.E4M3.F32.PACK_AB_MERGE_C R118, R119, R118, RZ ;  /* 0x000000767776723e */ /* 0x000fe400048070ff */
[----:B------:R-:W-:Y:S02]  /*23b0*/  F2FP.SATFINITE.E4M3.F32.PACK_AB_MERGE_C R37, R41, R40, R42 ;  /* 0x000000282925723e */ /* 0x000fe4000480702a */
[----:B------:R-:W-:Y:S02]  /*23c0*/  F2FP.SATFINITE.E4M3.F32.PACK_AB_MERGE_C R38, R45, R44, R46 ;  /* 0x0000002c2d26723e */ /* 0x000fe4000480702e */
[----:B------:R-:W-:Y:S02]  /*23d0*/  F2FP.SATFINITE.E4M3.F32.PACK_AB_MERGE_C R39, R49, R48, R39 ;  /* 0x000000303127723e */ /* 0x000fe40004807027 */
[----:B------:R-:W-:-:S02]  /*23e0*/  F2FP.SATFINITE.E4M3.F32.PACK_AB_MERGE_C R52, R53, R52, R54 ;  /* 0x000000343534723e */ /* 0x000fc40004807036 */
[----:B------:R-:W-:Y:S01]  /*23f0*/  F2FP.SATFINITE.E4M3.F32.PACK_AB_MERGE_C R122, R123, R122, RZ ;  /* 0x0000007a7b7a723e */ /* 0x000fe200048070ff */
[----:B------:R1:W-:Y:S01]  /*2400*/  STS.128 [R3+UR8], R36 ;  /* 0x0000002403007988 */ /* 0x0003e20008000c08 */
[----:B------:R-:W-:Y:S02]  /*2410*/  F2FP.SATFINITE.E4M3.F32.PACK_AB_MERGE_C R126, R127, R126, RZ ;  /* 0x0000007e7f7e723e */ /* 0x000fe400048070ff */
[----:B------:R-:W-:Y:S02]  /*2420*/  F2FP.SATFINITE.E4M3.F32.PACK_AB_MERGE_C R130, R131, R130, RZ ;  /* 0x000000828382723e */ /* 0x000fe400048070ff */
[----:B------:R-:W-:Y:S02]  /*2430*/  F2FP.SATFINITE.E4M3.F32.PACK_AB_MERGE_C R53, R57, R56, R58 ;  /* 0x000000383935723e */ /* 0x000fe4000480703a */
[----:B------:R-:W-:Y:S02]  /*2440*/  F2FP.SATFINITE.E4M3.F32.PACK_AB_MERGE_C R54, R61, R60, R62 ;  /* 0x0000003c3d36723e */ /* 0x000fe4000480703e */
[----:B------:R-:W-:-:S02]  /*2450*/  F2FP.SATFINITE.E4M3.F32.PACK_AB_MERGE_C R55, R65, R64, R55 ;  /* 0x000000404137723e */ /* 0x000fc40004807037 */
[----:B------:R-:W-:Y:S02]  /*2460*/  F2FP.SATFINITE.E4M3.F32.PACK_AB_MERGE_C R68, R69, R68, R70 ;  /* 0x000000444544723e */ /* 0x000fe40004807046 */
[----:B------:R-:W-:Y:S02]  /*2470*/  LOP3.LUT R8, R0, 0x30, RZ, 0x3c, !PT ;  /* 0x0000003000087812 */ /* 0x000fe400078e3cff */
[----:B------:R-:W-:Y:S02]  /*2480*/  F2FP.SATFINITE.E4M3.F32.PACK_AB_MERGE_C R69, R73, R72, R74 ;  /* 0x000000484945723e */ /* 0x000fe4000480704a */
[----:B------:R-:W-:Y:S01]  /*2490*/  F2FP.SATFINITE.E4M3.F32.PACK_AB_MERGE_C R70, R77, R76, R78 ;  /* 0x0000004c4d46723e */ /* 0x000fe2000480704e */
[----:B------:R1:W-:Y:S01]  /*24a0*/  STS.128 [R8+UR8], R52 ;  /* 0x0000003408007988 */ /* 0x0003e20008000c08 */
[----:B------:R-:W-:Y:S02]  /*24b0*/  F2FP.SATFINITE.E4M3.F32.PACK_AB_MERGE_C R71, R81, R80, R71 ;  /* 0x000000505147723e */ /* 0x000fe40004807047 */
[----:B------:R-:W-:-:S02]  /*24c0*/  F2FP.SATFINITE.E4M3.F32.PACK_AB_MERGE_C R84, R85, R84, R86 ;  /* 0x000000545554723e */ /* 0x000fc40004807056 */
[C---:B------:R-:W-:Y:S02]  /*24d0*/  LOP3.LUT R9, R0.reuse, 0x40, RZ, 0x3c, !PT ;  /* 0x0000004000097812 */ /* 0x040fe400078e3cff */
[----:B------:R-:W-:Y:S02]  /*24e0*/  F2FP.SATFINITE.E4M3.F32.PACK_AB_MERGE_C R85, R89, R88, R90 ;  /* 0x000000585955723e */ /* 0x000fe4000480705a */
[----:B------:R-:W-:Y:S01]  /*24f0*/  F2FP.SATFINITE.E4M3.F32.PACK_AB_MERGE_C R86, R93, R92, R94 ;  /* 0x0000005c5d56723e */ /* 0x000fe2000480705e */
[----:B------:R1:W-:Y:S01]  /*2500*/  STS.128 [R9+UR8], R68 ;  /* 0x0000004409007988 */ /* 0x0003e20008000c08 */
[----:B------:R-:W-:Y:S02]  /*2510*/  F2FP.SATFINITE.E4M3.F32.PACK_AB_MERGE_C R87, R97, R96, R98 ;  /* 0x000000606157723e */ /* 0x000fe40004807062 */
[----:B------:R-:W-:Y:S02]  /*2520*/  F2FP.SATFINITE.E4M3.F32.PACK_AB_MERGE_C R100, R101, R100, R102 ;  /* 0x000000646564723e */ /* 0x000fe40004807066 */
[----:B------:R-:W-:-:S02]  /*2530*/  LOP3.LUT R10, R0, 0x50, RZ, 0x3c, !PT ;  /* 0x00000050000a7812 */ /* 0x000fc400078e3cff */
[----:B------:R-:W-:Y:S02]  /*2540*/  F2FP.SATFINITE.E4M3.F32.PACK_AB_MERGE_C R101, R105, R104, R106 ;  /* 0x000000686965723e */ /* 0x000fe4000480706a */
[----:B------:R-:W-:Y:S01]  /*2550*/  F2FP.SATFINITE.E4M3.F32.PACK_AB_MERGE_C R102, R109, R108, R110 ;  /* 0x0000006c6d66723e */ /* 0x000fe2000480706e */
[----:B------:R1:W-:Y:S01]  /*2560*/  STS.128 [R10+UR8], R84 ;  /* 0x000000540a007988 */ /* 0x0003e20008000c08 */
[----:B------:R-:W-:Y:S02]  /*2570*/  F2FP.SATFINITE.E4M3.F32.PACK_AB_MERGE_C R103, R113, R112, R114 ;  /* 0x000000707167723e */ /* 0x000fe40004807072 */
[----:B------:R-:W-:Y:S02]  /*2580*/  F2FP.SATFINITE.E4M3.F32.PACK_AB_MERGE_C R116, R117, R116, R118 ;  /* 0x000000747574723e */ /* 0x000fe40004807076 */
[----:B------:R-:W-:Y:S02]  /*2590*/  LOP3.LUT R11, R0, 0x60, RZ, 0x3c, !PT ;  /* 0x00000060000b7812 */ /* 0x000fe400078e3cff */
[----:B------:R-:W-:-:S02]  /*25a0*/  F2FP.SATFINITE.E4M3.F32.PACK_AB_MERGE_C R117, R121, R120, R122 ;  /* 0x000000787975723e */ /* 0x000fc4000480707a */
[----:B------:R-:W-:Y:S01]  /*25b0*/  F2FP.SATFINITE.E4M3.F32.PACK_AB_MERGE_C R118, R125, R124, R126 ;  /* 0x0000007c7d76723e */ /* 0x000fe2000480707e */
[----:B------:R1:W-:Y:S01]  /*25c0*/  STS.128 [R11+UR8], R100 ;  /* 0x000000640b007988 */ /* 0x0003e20008000c08 */
[----:B------:R-:W-:Y:S02]  /*25d0*/  F2FP.SATFINITE.E4M3.F32.PACK_AB_MERGE_C R119, R129, R128, R130 ;  /* 0x000000808177723e */ /* 0x000fe40004807082 */
[----:B------:R-:W-:-:S05]  /*25e0*/  LOP3.LUT R12, R0, 0x70, RZ, 0x3c, !PT ;  /* 0x00000070000c7812 */ /* 0x000fca00078e3cff */
[----:B------:R1:W-:Y:S01]  /*25f0*/  STS.128 [R12+UR8], R116 ;  /* 0x000000740c007988 */ /* 0x0003e20008000c08 */
[----:B------:R2:W-:Y:S06]  /*2600*/  MEMBAR.ALL.CTA ;  /* 0x0000000000007992 */ /* 0x0005ec0000008000 */
[----:B--2---:R-:W2:Y:S02]  /*2610*/  FENCE.VIEW.ASYNC.S ;  /* 0x00000000000073c6 */ /* 0x004ea40000000000 */
[----:B--2---:R-:W-:Y:S06]  /*2620*/  BAR.SYNC.DEFER_BLOCKING 0x0 ;  /* 0x0000000000007b1d */ /* 0x004fec0000010000 */
[----:B------:R1:W-:Y:S01]  /*2630*/  @UP1 UTMASTG.2D [UR8], [UR20] ;  /* 0x00000008140013b5 */ /* 0x0003e20008008000 */
[----:B------:R0:W-:Y:S01]  /*2640*/  UTMACMDFLUSH ;  /* 0x00000000000079b7 */ /* 0x0001e20000000000 */
[----:B------:R-:W-:-:S04]  /*2650*/  DEPBAR.LE SB0, 0x0 ;  /* 0x000080000000791a */ /* 0x000fc80000000000 */
[----:B------:R-:W-:Y:S08]  /*2660*/  BAR.SYNC.DEFER_BLOCKING 0x0 ;  /* 0x0000000000007b1d */ /* 0x000ff00000010000 */
[----:B------:R-:W-:Y:S06]  /*2670*/  BAR.SYNC.DEFER_BLOCKING 0x0 ;  /* 0x0000000000007b1d */ /* 0x000fec0000010000 */
[----:B-1----:R-:W-:Y:S05]  /*2680*/  @P2 BRA `(.L_x_67) ;  /* 0x0000000000a02947 */ /* 0x002fea0003800000 */
[----:B------:R-:W1:Y:S01]  /*2690*/  S2UR UR5, SR_CgaCtaId ;  /* 0x00000000000579c3 */ /* 0x000e620000008800 */
[----:B------:R-:W-:Y:S01]  /*26a0*/  NOP ;  /* 0x0000000000007918 */ /* 0x000fe20000000000 */
[----:B------:R-:W-:Y:S01]  /*26b0*/  UMOV UR4, 0x50 ;  /* 0x0000005000047882 */ /* 0x000fe20000000000 */
[----:B------:R-:W-:Y:S02]  /*26c0*/  IMAD.U32 R0, RZ, RZ, UR23 ;  /* 0x00000017ff007e24 */ /* 0x000fe4000f8e00ff */
[----:B------:R-:W-:Y:S02]  /*26d0*/  IMAD.MOV.U32 R3, RZ, RZ, 0xf ;  /* 0x0000000fff037424 */ /* 0x000fe400078e00ff */
[----:B------:R-:W-:Y:S01]  /*26e0*/  IMAD.MOV.U32 R7, RZ, RZ, 0x1 ;  /* 0x00000001ff077424 */ /* 0x000fe200078e00ff */
[----:B------:R-:W-:-:S04]  /*26f0*/  LOP3.LUT R0, R0, 0xffff, RZ, 0xc0, !PT ;  /* 0x0000ffff00007812 */ /* 0x000fc800078ec0ff */
[----:B------:R-:W-:-:S05]  /*2700*/  SHF.R.U32.HI R0, RZ, 0x5, R0 ;  /* 0x00000005ff007819 */ /* 0x000fca0000011600 */
[----:B------:R-:W-:Y:S01]  /*2710*/  VIADD R2, R0, 0x10 ;  /* 0x0000001000027836 */ /* 0x000fe20000000000 */
[----:B------:R-:W-:Y:S01]  /*2720*/  SHF.L.U32 R0, R3, R0, RZ ;  /* 0x0000000003007219 */ /* 0x000fe200000006ff */
[----:B-1----:R-:W-:-:S03]  /*2730*/  ULEA UR6, UR5, UR4, 0x18 ;  /* 0x0000000405067291 */ /* 0x002fc6000f8ec0ff */
[----:B------:R-:W-:-:S04]  /*2740*/  SHF.L.U32 R3, R7, R2, RZ ;  /* 0x0000000207037219 */ /* 0x000fc800000006ff */
[----:B------:R-:W-:Y:S02]  /*2750*/  LOP3.LUT R0, R3, R0, RZ, 0xfc, !PT ;  /* 0x0000000003007212 */ /* 0x000fe400078efcff */
[----:B------:R-:W1:Y:S02]  /*2760*/  LDS R5, [UR6] ;  /* 0x00000006ff057984 */ /* 0x000e640008000800 */
[C---:B------:R-:W-:Y:S02]  /*2770*/  LOP3.LUT R2, R0.reuse, 0xffff, RZ, 0xc0, !PT ;  /* 0x0000ffff00027812 */ /* 0x040fe400078ec0ff */
[----:B-1----:R-:W-:-:S04]  /*2780*/  LOP3.LUT R3, R0, 0xffff, R5, 0x80, !PT ;  /* 0x0000ffff00037812 */ /* 0x002fc800078e8005 */
[----:B------:R-:W-:-:S13]  /*2790*/  ISETP.NE.AND P0, PT, R3, R2, PT ;  /* 0x000000020300720c */ /* 0x000fda0003f05270 */
[----:B------:R-:W-:Y:S05]  /*27a0*/  @P0 BRA `(.L_x_68) ;  /* 0x0000000000500947 */ /* 0x000fea0003800000 */
[----:B------:R-:W-:Y:S02]  /*27b0*/  SHF.R.U32.HI R5, RZ, 0x10, R5 ;  /* 0x00000010ff057819 */ /* 0x000fe40000011605 */
[----:B------:R-:W-:-:S04]  /*27c0*/  SHF.R.U32.HI R2, RZ, 0x10, R0 ;  /* 0x00000010ff027819 */ /* 0x000fc80000011600 */
[----:B------:R-:W-:-:S04]  /*27d0*/  LOP3.LUT R5, R5, R2, RZ, 0xc0, !PT ;  /* 0x0000000205057212 */ /* 0x000fc800078ec0ff */
[----:B------:R-:W-:-:S13]  /*27e0*/  ISETP.NE.AND P0, PT, R5, R2, PT ;  /* 0x000000020500720c */ /* 0x000fda0003f05270 */
[----:B------:R-:W-:Y:S05]  /*27f0*/  @P0 BRA `(.L_x_69) ;  /* 0x0000000000300947 */ /* 0x000fea0003800000 */
[----:B------:R-:W-:Y:S01]  /*2800*/  R2UR UR4, R0 ;  /* 0x00000000000472ca */ /* 0x000fe200000e0000 */
[----:B------:R-:W-:Y:S01]  /*2810*/  VOTEU.ANY UR5, UPT, PT ;  /* 0x0000000000057886 */ /* 0x000fe200038e0100 */
[----:B------:R-:W1:Y:S01]  /*2820*/  S2R R0, SR_LANEID ;  /* 0x0000000000007919 */ /* 0x000e620000000000 */
[----:B------:R-:W-:-:S10]  /*2830*/  UFLO.U32 UR5, UR5 ;  /* 0x00000005000572bd */ /* 0x000fd400080e0000 */
[----:B------:R-:W-:-:S06]  /*2840*/  ULOP3.LUT UR4, URZ, UR4, URZ, 0x33, !UPT ;  /* 0x00000004ff047292 */ /* 0x000fcc000f8e33ff */
[----:B------:R-:W-:-:S04]  /*2850*/  IMAD.U32 R2, RZ, RZ, UR4 ;  /* 0x00000004ff027e24 */ /* 0x000fc8000f8e00ff */
[----:B------:R-:W2:Y:S02]  /*2860*/  REDUX UR7, R2 ;  /* 0x00000000020773c4 */ /* 0x000ea40000000000 */
[----:B------:R3:W-:Y:S01]  /*2870*/  UTCATOMSWS.AND URZ, UR4 ;  /* 0x0000000400ff79e3 */ /* 0x0007e20008000000 */
[----:B-1----:R-:W-:Y:S01]  /*2880*/  ISETP.EQ.U32.AND P0, PT, R0, UR5, PT ;  /* 0x0000000500007c0c */ /* 0x002fe2000bf02070 */
[----:B--2---:R-:W-:-:S12]  /*2890*/  IMAD.U32 R0, RZ, RZ, UR7 ;  /* 0x00000007ff007e24 */ /* 0x004fd8000f8e00ff */
[----:B------:R3:W-:Y:S01]  /*28a0*/  @P0 ATOMS.AND RZ, [UR6], R0 ;  /* 0x00000000ffff098c */ /* 0x0007e2000a800006 */
[----:B------:R-:W-:Y:S05]  /*28b0*/  BRA `(.L_x_67) ;  /* 0x0000000000147947 */ /* 0x000fea0003800000 */
.L_x_69:
[----:B------:R-:W-:-:S07]  /*28c0*/  MOV R2, 0x28e0 ;  /* 0x000028e000027802 */ /* 0x000fce0000000f00 */
[----:B------:R-:W-:Y:S05]  /*28d0*/  CALL.REL.NOINC `($__internal_0_$__cuda_sm10x_tcgen05_guardrail_trap_col_being_dealloced_not_returned_by_alloc) ;  /* 0x0000000000447944 */ /* 0x000fea0003c00000 */
[----:B------:R-:W-:Y:S05]  /*28e0*/  BRA `(.L_x_67) ;  /* 0x0000000000087947 */ /* 0x000fea0003800000 */
.L_x_68:
[----:B------:R-:W-:-:S07]  /*28f0*/  MOV R2, 0x2910 ;  /* 0x0000291000027802 */ /* 0x000fce0000000f00 */
[----:B------:R-:W-:Y:S05]  /*2900*/  CALL.REL.NOINC `($__internal_2_$__cuda_sm10x_tcgen05_guardrail_trap_unallocated_columns_being_dealloced) ;  /* 0x0000000000507944 */ /* 0x000fea0003c00000 */
.L_x_67:
[----:B------:R-:W-:Y:S01]  /*2910*/  NOP ;  /* 0x0000000000007918 */ /* 0x000fe20000000000 */
[----:B---3--:R-:W-:Y:S05]  /*2920*/  EXIT ;  /* 0x000000000000794d */ /* 0x008fea0003800000 */
.L_x_56:
[----:B------:R-:W1:Y:S02]  /*2930*/  SYNCS.PHASECHK.TRANS64.TRYWAIT P0, [UR8+0x4000], RZ ;  /* 0x004000ffff0075a7 */ /* 0x000e640008001108 */
[----:B-1----:R-:W-:Y:S05]  /*2940*/  @!P0 BRA `(.L_x_56) ;  /* 0xfffffffc00f88947 */ /* 0x002fea000383ffff */
[----:B------:R-:W-:Y:S05]  /*2950*/  BRA `(.L_x_70) ;  /* 0xfffffff000207947 */ /* 0x000fea000383ffff */
.L_x_58:
[----:B------:R-:W1:Y:S02]  /*2960*/  SYNCS.PHASECHK.TRANS64.TRYWAIT P1, [UR8+0x4010], RZ ;  /* 0x004010ffff0075a7 */ /* 0x000e640008021108 */
[----:B-1----:R-:W-:Y:S05]  /*2970*/  @!P1 BRA `(.L_x_58) ;  /* 0xfffffffc00f89947 */ /* 0x002fea000383ffff */
[----:B------:R-:W-:Y:S05]  /*2980*/  BRA `(.L_x_71) ;  /* 0xfffffff000707947 */ /* 0x000fea000383ffff */
.L_x_59:
[----:B------:R-:W2:Y:S02]  /*2990*/  SYNCS.PHASECHK.TRANS64.TRYWAIT P0, [UR9+0x4000], R2 ;  /* 0x00400002ff0075a7 */ /* 0x000ea40008001109 */
[----:B--2---:R-:W-:Y:S05]  /*29a0*/  @!P0 BRA `(.L_x_59) ;  /* 0xfffffffc00f88947 */ /* 0x004fea000383ffff */
[----:B------:R-:W-:Y:S05]  /*29b0*/  BRA `(.L_x_72) ;  /* 0xfffffff000ec7947 */ /* 0x000fea000383ffff */
.L_x_61:
[----:B------:R-:W2:Y:S02]  /*29c0*/  SYNCS.PHASECHK.TRANS64.TRYWAIT P0, [UR9+0x4010], R2 ;  /* 0x00401002ff0075a7 */ /* 0x000ea40008001109 */
[----:B--2---:R-:W-:Y:S05]  /*29d0*/  @!P0 BRA `(.L_x_61) ;  /* 0xfffffffc00f88947 */ /* 0x004fea000383ffff */
[----:B------:R-:W-:Y:S05]  /*29e0*/  BRA `(.L_x_73) ;  /* 0xfffffff400387947 */ /* 0x000fea000383ffff */
        .weak           $__internal_0_$__cuda_sm10x_tcgen05_guardrail_trap_col_being_dealloced_not_returned_by_alloc
        .type           $__internal_0_$__cuda_sm10x_tcgen05_guardrail_trap_col_being_dealloced_not_returned_by_alloc,@function
        .size           $__internal_0_$__cuda_sm10x_tcgen05_guardrail_trap_col_being_dealloced_not_returned_by_alloc,($__internal_1_$__cuda_sm10x_tcgen05_guardrail_trap_phase_invalid_during_alloc - $__internal_0_$__cuda_sm10x_tcgen05_guardrail_trap_col_being_dealloced_not_returned_by_alloc)
$__internal_0_$__cuda_sm10x_tcgen05_guardrail_trap_col_being_dealloced_not_returned_by_alloc:
[----:B------:R-:W-:Y:S05]  /*29f0*/  BPT.TRAP 0x1 ;  /* 0x000000040000795c */ /* 0x000fea0000300000 */
[----:B------:R-:W-:-:S04]  /*2a00*/  IMAD.MOV.U32 R3, RZ, RZ, 0x0 ;  /* 0x00000000ff037424 */ /* 0x000fc800078e00ff */
[----:B------:R-:W-:Y:S05]  /*2a10*/  RET.REL.NODEC R2 `(gluon_tcgen05) ;  /* 0xffffffd402787950 */ /* 0x000fea0003c3ffff */
        .weak           $__internal_1_$__cuda_sm10x_tcgen05_guardrail_trap_phase_invalid_during_alloc
        .type           $__internal_1_$__cuda_sm10x_tcgen05_guardrail_trap_phase_invalid_during_alloc,@function
        .size           $__internal_1_$__cuda_sm10x_tcgen05_guardrail_trap_phase_invalid_during_alloc,($__internal_2_$__cuda_sm10x_tcgen05_guardrail_trap_unallocated_columns_being_dealloced - $__internal_1_$__cuda_sm10x_tcgen05_guardrail_trap_phase_invalid_during_alloc)
$__internal_1_$__cuda_sm10x_tcgen05_guardrail_trap_phase_invalid_during_alloc:
[----:B------:R-:W-:Y:S05]  /*2a20*/  BPT.TRAP 0x1 ;  /* 0x000000040000795c */ /* 0x000fea0000300000 */
[----:B------:R-:W-:-:S04]  /*2a30*/  IMAD.MOV.U32 R3, RZ, RZ, 0x0 ;  /* 0x00000000ff037424 */ /* 0x000fc800078e00ff */
[----:B------:R-:W-:Y:S05]  /*2a40*/  RET.REL.NODEC R2 `(gluon_tcgen05) ;  /* 0xffffffd4026c7950 */ /* 0x000fea0003c3ffff */
        .weak           $__internal_2_$__cuda_sm10x_tcgen05_guardrail_trap_unallocated_columns_being_dealloced
        .type           $__internal_2_$__cuda_sm10x_tcgen05_guardrail_trap_unallocated_columns_being_dealloced,@function
        .size           $__internal_2_$__cuda_sm10x_tcgen05_guardrail_trap_unallocated_columns_being_dealloced,(.L_x_77 - $__internal_2_$__cuda_sm10x_tcgen05_guardrail_trap_unallocated_columns_being_dealloced)
$__internal_2_$__cuda_sm10x_tcgen05_guardrail_trap_unallocated_columns_being_dealloced:
[----:B------:R-:W-:Y:S05]  /*2a50*/  BPT.TRAP 0x1 ;  /* 0x000000040000795c */ /* 0x000fea0000300000 */
[----:B------:R-:W-:-:S04]  /*2a60*/  IMAD.MOV.U32 R3, RZ, RZ, 0x0 ;  /* 0x00000000ff037424 */ /* 0x000fc800078e00ff */
[----:B------:R-:W-:Y:S05]  /*2a70*/  RET.REL.NODEC R2 `(gluon_tcgen05) ;  /* 0xffffffd402607950 */ /* 0x000fea0003c3ffff */
.L_x_74:
[----:B------:R-:W-:-:S00]  /*2a80*/  BRA `(.L_x_74) ;  /* 0xfffffffc00fc7947 */ /* 0x000fc0000383ffff */
[----:B------:R-:W-:-:S00]  /*2a90*/  NOP ;  /* 0x0000000000007918 */ /* 0x000fc00000000000 */
        /* <DEDUP_REMOVED lines=14> */
.L_x_77:


//--------------------- .nv.shared.gluon_tcgen05  --------------------------
	.section	.nv.shared.gluon_tcgen05,"aw",@nobits
	.sectionflags	@""
	.align	16
	.zero		1024


//--------------------- .nv.shared.reserved.0     --------------------------
	.section	.nv.shared.reserved.0,"aw",@nobits
	.align	8
	.weak		__nv_reservedSMEM_offset_0_alias
	.size		__nv_reservedSMEM_offset_0_alias, 0, 64
	.other		__nv_reservedSMEM_offset_0_alias,@"STO_CUDA_RESERVED_SHARED STV_DEFAULT"
__nv_reservedSMEM_offset_0_alias:
	.zero		0
.nv.shared.reserved.0:
	.zero		64
	.weak		__nv_reservedSMEM_allocation_phase
	.type		__nv_reservedSMEM_allocation_phase,@object
	.size		__nv_reservedSMEM_allocation_phase,(.L_0 - __nv_reservedSMEM_allocation_phase)
__nv_reservedSMEM_allocation_phase:
	.zero		1
.L_0:
	.zero		7
	.weak		__nv_reservedSMEM_devtool_atexit_pc
	.type		__nv_reservedSMEM_devtool_atexit_pc,@object
	.size		__nv_reservedSMEM_devtool_atexit_pc,(__nv_reservedSMEM_allocation_mask - __nv_reservedSMEM_devtool_atexit_pc)
__nv_reservedSMEM_devtool_atexit_pc:
	.zero		8
	.weak		__nv_reservedSMEM_allocation_mask
	.type		__nv_reservedSMEM_allocation_mask,@object
	.size		__nv_reservedSMEM_allocation_mask,(.L_2 - __nv_reservedSMEM_allocation_mask)
__nv_reservedSMEM_allocation_mask:
	.zero		4
.L_2:


//--------------------- .nv.constant0.gluon_tcgen05 --------------------------
	.section	.nv.constant0.gluon_tcgen05,"a",@progbits
	.sectionflags	@""
	.align	4
.nv.constant0.gluon_tcgen05:
	.zero		976


//--------------------- SYMBOLS --------------------------

	.type		.nv.reservedSmem.offset0,@object
	.size		.nv.reservedSmem.offset0,0x4
	.type		.nv.reservedSmem.cap,@object
	.size		.nv.reservedSmem.cap,0x4
